//
// Generated by NVIDIA NVVM Compiler
//
// Compiler Build ID: CL-36424714
// Cuda compilation tools, release 13.0, V13.0.88
// Based on NVVM 20.0.0
//

.version 9.0
.target sm_100
.address_size 64

	// .globl	_Z27right_looking_launch_kernelPfi
.extern .shared .align 16 .b8 data[];

.visible .entry _Z27right_looking_launch_kernelPfi(
	.param .u64 .ptr .align 1 _Z27right_looking_launch_kernelPfi_param_0,
	.param .u32 _Z27right_looking_launch_kernelPfi_param_1
)
{
	.reg .pred 	%p<76>;
	.reg .b16 	%rs<7>;
	.reg .b32 	%r<274>;
	.reg .b32 	%f<217>;
	.reg .b64 	%rd<95>;

	ld.param.u64 	%rd2, [_Z27right_looking_launch_kernelPfi_param_0];
	ld.param.u32 	%r74, [_Z27right_looking_launch_kernelPfi_param_1];
	cvta.to.global.u64 	%rd1, %rd2;
	shr.s32 	%r75, %r74, 31;
	shr.u32 	%r76, %r75, 30;
	add.s32 	%r77, %r74, %r76;
	shr.s32 	%r1, %r77, 2;
	setp.lt.s32 	%p6, %r74, 4;
	@%p6 bra 	$L__BB0_16;
	mov.u32 	%r2, %tid.y;
	mov.u32 	%r3, %tid.x;
	mov.u32 	%r79, %ctaid.x;
	mul.lo.s32 	%r80, %r74, %r79;
	mul.lo.s32 	%r4, %r80, %r74;
	add.s32 	%r5, %r1, -1;
	and.b32  	%r6, %r1, 15;
	add.s32 	%r7, %r6, -1;
	and.b32  	%r8, %r1, 7;
	add.s32 	%r9, %r8, -1;
	and.b32  	%r10, %r1, 536870896;
	and.b32  	%r11, %r1, 3;
	mov.b32 	%r256, 0;
$L__BB0_2:
	setp.lt.u32 	%p7, %r5, 15;
	shl.b32 	%r82, %r256, 2;
	add.s32 	%r83, %r82, %r2;
	mad.lo.s32 	%r13, %r83, %r74, %r3;
	mov.b32 	%r259, 0;
	@%p7 bra 	$L__BB0_5;
	mov.b32 	%r257, 0;
$L__BB0_4:
	.pragma "nounroll";
	shl.b32 	%r85, %r257, 2;
	add.s32 	%r86, %r13, %r85;
	add.s32 	%r87, %r86, %r4;
	mul.wide.u32 	%rd3, %r87, 4;
	add.s64 	%rd4, %rd1, %rd3;
	ld.global.f32 	%f1, [%rd4];
	shl.b32 	%r88, %r86, 2;
	mov.u32 	%r89, data;
	add.s32 	%r90, %r89, %r88;
	st.shared.f32 	[%r90], %f1;
	add.s32 	%r91, %r87, 4;
	mul.wide.u32 	%rd5, %r91, 4;
	add.s64 	%rd6, %rd1, %rd5;
	ld.global.f32 	%f2, [%rd6];
	st.shared.f32 	[%r90+16], %f2;
	add.s32 	%r92, %r87, 8;
	mul.wide.u32 	%rd7, %r92, 4;
	add.s64 	%rd8, %rd1, %rd7;
	ld.global.f32 	%f3, [%rd8];
	st.shared.f32 	[%r90+32], %f3;
	add.s32 	%r93, %r87, 12;
	mul.wide.u32 	%rd9, %r93, 4;
	add.s64 	%rd10, %rd1, %rd9;
	ld.global.f32 	%f4, [%rd10];
	st.shared.f32 	[%r90+48], %f4;
	add.s32 	%r94, %r87, 16;
	mul.wide.u32 	%rd11, %r94, 4;
	add.s64 	%rd12, %rd1, %rd11;
	ld.global.f32 	%f5, [%rd12];
	st.shared.f32 	[%r90+64], %f5;
	add.s32 	%r95, %r87, 20;
	mul.wide.u32 	%rd13, %r95, 4;
	add.s64 	%rd14, %rd1, %rd13;
	ld.global.f32 	%f6, [%rd14];
	st.shared.f32 	[%r90+80], %f6;
	add.s32 	%r96, %r87, 24;
	mul.wide.u32 	%rd15, %r96, 4;
	add.s64 	%rd16, %rd1, %rd15;
	ld.global.f32 	%f7, [%rd16];
	st.shared.f32 	[%r90+96], %f7;
	add.s32 	%r97, %r87, 28;
	mul.wide.u32 	%rd17, %r97, 4;
	add.s64 	%rd18, %rd1, %rd17;
	ld.global.f32 	%f8, [%rd18];
	st.shared.f32 	[%r90+112], %f8;
	add.s32 	%r98, %r87, 32;
	mul.wide.u32 	%rd19, %r98, 4;
	add.s64 	%rd20, %rd1, %rd19;
	ld.global.f32 	%f9, [%rd20];
	st.shared.f32 	[%r90+128], %f9;
	add.s32 	%r99, %r87, 36;
	mul.wide.u32 	%rd21, %r99, 4;
	add.s64 	%rd22, %rd1, %rd21;
	ld.global.f32 	%f10, [%rd22];
	st.shared.f32 	[%r90+144], %f10;
	add.s32 	%r100, %r87, 40;
	mul.wide.u32 	%rd23, %r100, 4;
	add.s64 	%rd24, %rd1, %rd23;
	ld.global.f32 	%f11, [%rd24];
	st.shared.f32 	[%r90+160], %f11;
	add.s32 	%r101, %r87, 44;
	mul.wide.u32 	%rd25, %r101, 4;
	add.s64 	%rd26, %rd1, %rd25;
	ld.global.f32 	%f12, [%rd26];
	st.shared.f32 	[%r90+176], %f12;
	add.s32 	%r102, %r87, 48;
	mul.wide.u32 	%rd27, %r102, 4;
	add.s64 	%rd28, %rd1, %rd27;
	ld.global.f32 	%f13, [%rd28];
	st.shared.f32 	[%r90+192], %f13;
	add.s32 	%r103, %r87, 52;
	mul.wide.u32 	%rd29, %r103, 4;
	add.s64 	%rd30, %rd1, %rd29;
	ld.global.f32 	%f14, [%rd30];
	st.shared.f32 	[%r90+208], %f14;
	add.s32 	%r104, %r87, 56;
	mul.wide.u32 	%rd31, %r104, 4;
	add.s64 	%rd32, %rd1, %rd31;
	ld.global.f32 	%f15, [%rd32];
	st.shared.f32 	[%r90+224], %f15;
	add.s32 	%r105, %r87, 60;
	mul.wide.u32 	%rd33, %r105, 4;
	add.s64 	%rd34, %rd1, %rd33;
	ld.global.f32 	%f16, [%rd34];
	st.shared.f32 	[%r90+240], %f16;
	add.s32 	%r257, %r257, 16;
	setp.ne.s32 	%p8, %r257, %r10;
	mov.u32 	%r259, %r10;
	@%p8 bra 	$L__BB0_4;
$L__BB0_5:
	setp.eq.s32 	%p9, %r6, 0;
	@%p9 bra 	$L__BB0_15;
	setp.lt.u32 	%p10, %r7, 7;
	@%p10 bra 	$L__BB0_8;
	shl.b32 	%r106, %r259, 2;
	add.s32 	%r107, %r13, %r106;
	add.s32 	%r108, %r107, %r4;
	mul.wide.u32 	%rd35, %r108, 4;
	add.s64 	%rd36, %rd1, %rd35;
	ld.global.f32 	%f17, [%rd36];
	shl.b32 	%r109, %r107, 2;
	mov.u32 	%r110, data;
	add.s32 	%r111, %r110, %r109;
	st.shared.f32 	[%r111], %f17;
	add.s32 	%r112, %r108, 4;
	mul.wide.u32 	%rd37, %r112, 4;
	add.s64 	%rd38, %rd1, %rd37;
	ld.global.f32 	%f18, [%rd38];
	st.shared.f32 	[%r111+16], %f18;
	add.s32 	%r113, %r108, 8;
	mul.wide.u32 	%rd39, %r113, 4;
	add.s64 	%rd40, %rd1, %rd39;
	ld.global.f32 	%f19, [%rd40];
	st.shared.f32 	[%r111+32], %f19;
	add.s32 	%r114, %r108, 12;
	mul.wide.u32 	%rd41, %r114, 4;
	add.s64 	%rd42, %rd1, %rd41;
	ld.global.f32 	%f20, [%rd42];
	st.shared.f32 	[%r111+48], %f20;
	add.s32 	%r115, %r108, 16;
	mul.wide.u32 	%rd43, %r115, 4;
	add.s64 	%rd44, %rd1, %rd43;
	ld.global.f32 	%f21, [%rd44];
	st.shared.f32 	[%r111+64], %f21;
	add.s32 	%r116, %r108, 20;
	mul.wide.u32 	%rd45, %r116, 4;
	add.s64 	%rd46, %rd1, %rd45;
	ld.global.f32 	%f22, [%rd46];
	st.shared.f32 	[%r111+80], %f22;
	add.s32 	%r117, %r108, 24;
	mul.wide.u32 	%rd47, %r117, 4;
	add.s64 	%rd48, %rd1, %rd47;
	ld.global.f32 	%f23, [%rd48];
	st.shared.f32 	[%r111+96], %f23;
	add.s32 	%r118, %r108, 28;
	mul.wide.u32 	%rd49, %r118, 4;
	add.s64 	%rd50, %rd1, %rd49;
	ld.global.f32 	%f24, [%rd50];
	st.shared.f32 	[%r111+112], %f24;
	add.s32 	%r259, %r259, 8;
$L__BB0_8:
	setp.eq.s32 	%p11, %r8, 0;
	@%p11 bra 	$L__BB0_15;
	setp.lt.u32 	%p12, %r9, 3;
	@%p12 bra 	$L__BB0_11;
	shl.b32 	%r119, %r259, 2;
	add.s32 	%r120, %r13, %r119;
	add.s32 	%r121, %r120, %r4;
	mul.wide.u32 	%rd51, %r121, 4;
	add.s64 	%rd52, %rd1, %rd51;
	ld.global.f32 	%f25, [%rd52];
	shl.b32 	%r122, %r120, 2;
	mov.u32 	%r123, data;
	add.s32 	%r124, %r123, %r122;
	st.shared.f32 	[%r124], %f25;
	add.s32 	%r125, %r121, 4;
	mul.wide.u32 	%rd53, %r125, 4;
	add.s64 	%rd54, %rd1, %rd53;
	ld.global.f32 	%f26, [%rd54];
	st.shared.f32 	[%r124+16], %f26;
	add.s32 	%r126, %r121, 8;
	mul.wide.u32 	%rd55, %r126, 4;
	add.s64 	%rd56, %rd1, %rd55;
	ld.global.f32 	%f27, [%rd56];
	st.shared.f32 	[%r124+32], %f27;
	add.s32 	%r127, %r121, 12;
	mul.wide.u32 	%rd57, %r127, 4;
	add.s64 	%rd58, %rd1, %rd57;
	ld.global.f32 	%f28, [%rd58];
	st.shared.f32 	[%r124+48], %f28;
	add.s32 	%r259, %r259, 4;
$L__BB0_11:
	setp.eq.s32 	%p13, %r11, 0;
	@%p13 bra 	$L__BB0_15;
	setp.eq.s32 	%p14, %r11, 1;
	shl.b32 	%r128, %r259, 2;
	add.s32 	%r129, %r13, %r128;
	add.s32 	%r21, %r129, %r4;
	mul.wide.u32 	%rd59, %r21, 4;
	add.s64 	%rd60, %rd1, %rd59;
	ld.global.f32 	%f29, [%rd60];
	shl.b32 	%r130, %r129, 2;
	mov.u32 	%r131, data;
	add.s32 	%r22, %r131, %r130;
	st.shared.f32 	[%r22], %f29;
	@%p14 bra 	$L__BB0_15;
	setp.eq.s32 	%p15, %r11, 2;
	add.s32 	%r132, %r21, 4;
	mul.wide.u32 	%rd61, %r132, 4;
	add.s64 	%rd62, %rd1, %rd61;
	ld.global.f32 	%f30, [%rd62];
	st.shared.f32 	[%r22+16], %f30;
	@%p15 bra 	$L__BB0_15;
	add.s32 	%r133, %r21, 8;
	mul.wide.u32 	%rd63, %r133, 4;
	add.s64 	%rd64, %rd1, %rd63;
	ld.global.f32 	%f31, [%rd64];
	st.shared.f32 	[%r22+32], %f31;
$L__BB0_15:
	add.s32 	%r256, %r256, 1;
	setp.ne.s32 	%p16, %r256, %r1;
	@%p16 bra 	$L__BB0_2;
$L__BB0_16:
	setp.lt.s32 	%p17, %r74, 4;
	bar.sync 	0;
	@%p17 bra 	$L__BB0_84;
	mov.u32 	%r24, %tid.x;
	mov.u32 	%r25, %tid.y;
	add.s32 	%r26, %r74, 1;
	mul.lo.s32 	%r27, %r74, %r25;
	setp.lt.u32 	%p18, %r24, %r25;
	mul.lo.s32 	%r28, %r74, %r24;
	min.u32 	%r135, %r25, %r24;
	setp.le.u32 	%p19, %r24, %r25;
	setp.ne.s32 	%p20, %r135, 0;
	and.pred  	%p1, %p19, %p20;
	setp.gt.u32 	%p21, %r135, 1;
	and.pred  	%p2, %p19, %p21;
	setp.eq.s32 	%p22, %r24, 2;
	and.pred  	%p3, %p18, %p22;
	setp.gt.u32 	%p23, %r135, 2;
	and.pred  	%p4, %p19, %p23;
	setp.gt.u32 	%p24, %r135, 3;
	and.pred  	%p5, %p19, %p24;
	mov.b32 	%r261, 0;
	not.pred 	%p31, %p1;
	not.pred 	%p38, %p2;
	not.pred 	%p42, %p3;
	not.pred 	%p43, %p4;
	not.pred 	%p50, %p5;
$L__BB0_18:
	mul.lo.s32 	%r136, %r26, %r261;
	shl.b32 	%r137, %r136, 2;
	add.s32 	%r138, %r27, %r25;
	add.s32 	%r139, %r138, %r137;
	shl.b32 	%r140, %r139, 2;
	mov.u32 	%r141, data;
	add.s32 	%r37, %r141, %r140;
	shl.b32 	%r38, %r261, 2;
	mul.lo.s32 	%r39, %r38, %r26;
	setp.eq.s32 	%p25, %r24, %r25;
	setp.eq.s32 	%p26, %r24, 0;
	and.pred  	%p27, %p25, %p26;
	@%p27 bra 	$L__BB0_19;
	bra.uni 	$L__BB0_20;
$L__BB0_19:
	ld.shared.f32 	%f32, [%r37];
	sqrt.rn.f32 	%f33, %f32;
	st.shared.f32 	[%r37], %f33;
$L__BB0_20:
	add.s32 	%r142, %r27, %r24;
	add.s32 	%r143, %r142, %r39;
	shl.b32 	%r144, %r143, 2;
	mov.u32 	%r145, data;
	add.s32 	%r41, %r145, %r144;
	add.s32 	%r146, %r28, %r24;
	add.s32 	%r147, %r146, %r39;
	shl.b32 	%r148, %r147, 2;
	add.s32 	%r42, %r145, %r148;
	bar.sync 	0;
	setp.ge.u32 	%p28, %r24, %r25;
	setp.ne.s32 	%p29, %r24, 0;
	or.pred  	%p30, %p28, %p29;
	@%p30 bra 	$L__BB0_22;
	ld.shared.f32 	%f34, [%r41];
	ld.shared.f32 	%f35, [%r42];
	div.rn.f32 	%f36, %f34, %f35;
	st.shared.f32 	[%r41], %f36;
$L__BB0_22:
	bar.sync 	0;
	add.s32 	%r149, %r39, %r28;
	shl.b32 	%r150, %r149, 2;
	add.s32 	%r43, %r145, %r150;
	add.s32 	%r152, %r39, %r27;
	shl.b32 	%r153, %r152, 2;
	add.s32 	%r44, %r145, %r153;
	@%p31 bra 	$L__BB0_24;
	ld.shared.f32 	%f37, [%r43];
	ld.shared.f32 	%f38, [%r44];
	mul.f32 	%f39, %f37, %f38;
	ld.shared.f32 	%f40, [%r41];
	sub.f32 	%f41, %f40, %f39;
	st.shared.f32 	[%r41], %f41;
$L__BB0_24:
	bar.sync 	0;
	setp.ne.s32 	%p32, %r24, %r25;
	setp.ne.s32 	%p33, %r24, 1;
	or.pred  	%p34, %p32, %p33;
	@%p34 bra 	$L__BB0_26;
	ld.shared.f32 	%f42, [%r37];
	sqrt.rn.f32 	%f43, %f42;
	st.shared.f32 	[%r37], %f43;
$L__BB0_26:
	bar.sync 	0;
	setp.ge.u32 	%p35, %r24, %r25;
	setp.ne.s32 	%p36, %r24, 1;
	or.pred  	%p37, %p35, %p36;
	@%p37 bra 	$L__BB0_28;
	ld.shared.f32 	%f44, [%r41];
	ld.shared.f32 	%f45, [%r42];
	div.rn.f32 	%f46, %f44, %f45;
	st.shared.f32 	[%r41], %f46;
$L__BB0_28:
	bar.sync 	0;
	@%p38 bra 	$L__BB0_30;
	ld.shared.f32 	%f47, [%r43+4];
	ld.shared.f32 	%f48, [%r44+4];
	mul.f32 	%f49, %f47, %f48;
	ld.shared.f32 	%f50, [%r41];
	sub.f32 	%f51, %f50, %f49;
	st.shared.f32 	[%r41], %f51;
$L__BB0_30:
	bar.sync 	0;
	setp.ne.s32 	%p39, %r24, %r25;
	setp.ne.s32 	%p40, %r24, 2;
	or.pred  	%p41, %p39, %p40;
	@%p41 bra 	$L__BB0_32;
	ld.shared.f32 	%f52, [%r37];
	sqrt.rn.f32 	%f53, %f52;
	st.shared.f32 	[%r37], %f53;
$L__BB0_32:
	bar.sync 	0;
	@%p42 bra 	$L__BB0_34;
	ld.shared.f32 	%f54, [%r41];
	ld.shared.f32 	%f55, [%r42];
	div.rn.f32 	%f56, %f54, %f55;
	st.shared.f32 	[%r41], %f56;
$L__BB0_34:
	bar.sync 	0;
	@%p43 bra 	$L__BB0_36;
	ld.shared.f32 	%f57, [%r43+8];
	ld.shared.f32 	%f58, [%r44+8];
	mul.f32 	%f59, %f57, %f58;
	ld.shared.f32 	%f60, [%r41];
	sub.f32 	%f61, %f60, %f59;
	st.shared.f32 	[%r41], %f61;
$L__BB0_36:
	bar.sync 	0;
	setp.ne.s32 	%p44, %r24, %r25;
	setp.ne.s32 	%p45, %r24, 3;
	or.pred  	%p46, %p44, %p45;
	@%p46 bra 	$L__BB0_38;
	ld.shared.f32 	%f62, [%r37];
	sqrt.rn.f32 	%f63, %f62;
	st.shared.f32 	[%r37], %f63;
$L__BB0_38:
	bar.sync 	0;
	setp.ge.u32 	%p47, %r24, %r25;
	setp.ne.s32 	%p48, %r24, 3;
	or.pred  	%p49, %p47, %p48;
	@%p49 bra 	$L__BB0_40;
	ld.shared.f32 	%f64, [%r41];
	ld.shared.f32 	%f65, [%r42];
	div.rn.f32 	%f66, %f64, %f65;
	st.shared.f32 	[%r41], %f66;
$L__BB0_40:
	bar.sync 	0;
	@%p50 bra 	$L__BB0_42;
	ld.shared.f32 	%f67, [%r43+12];
	ld.shared.f32 	%f68, [%r44+12];
	mul.f32 	%f69, %f67, %f68;
	ld.shared.f32 	%f70, [%r41];
	sub.f32 	%f71, %f70, %f69;
	st.shared.f32 	[%r41], %f71;
$L__BB0_42:
	bar.sync 	0;
	add.s32 	%r45, %r261, 1;
	setp.lt.s32 	%p51, %r45, %r1;
	@%p51 bra 	$L__BB0_43;
	bra.uni 	$L__BB0_70;
$L__BB0_43:
	add.s32 	%r40, %r38, %r24;
	mov.b32 	%r264, 0;
	mov.b16 	%rs6, 0;
	mov.u32 	%r265, %r45;
	mov.u32 	%r266, %r261;
	bra.uni 	$L__BB0_50;
$L__BB0_44:
	and.b32  	%r189, %r264, 3;
	setp.eq.s32 	%p63, %r189, 0;
	@%p63 bra 	$L__BB0_49;
	and.b16  	%rs4, %rs6, 3;
	setp.eq.s16 	%p64, %rs4, 0;
	@%p64 bra 	$L__BB0_47;
	shl.b32 	%r190, %r267, 2;
	add.s32 	%r191, %r190, %r24;
	add.s32 	%r192, %r191, 4;
	mad.lo.s32 	%r193, %r192, %r74, %r38;
	shl.b32 	%r194, %r193, 2;
	add.s32 	%r196, %r159, %r194;
	ld.shared.f32 	%f160, [%r196];
	ld.shared.f32 	%f161, [%r57];
	fma.rn.f32 	%f162, %f160, %f161, 0f00000000;
	ld.shared.f32 	%f163, [%r196+4];
	ld.shared.f32 	%f164, [%r57+4];
	fma.rn.f32 	%f165, %f163, %f164, %f162;
	ld.shared.f32 	%f166, [%r196+8];
	ld.shared.f32 	%f167, [%r57+8];
	fma.rn.f32 	%f168, %f166, %f167, %f165;
	ld.shared.f32 	%f169, [%r196+12];
	ld.shared.f32 	%f170, [%r57+12];
	fma.rn.f32 	%f171, %f169, %f170, %f168;
	add.s32 	%r197, %r56, %r190;
	shl.b32 	%r198, %r197, 2;
	add.s32 	%r199, %r159, %r198;
	ld.shared.f32 	%f172, [%r199+16];
	sub.f32 	%f173, %f172, %f171;
	st.shared.f32 	[%r199+16], %f173;
	bar.sync 	0;
	add.s32 	%r267, %r267, 2;
	add.s32 	%r200, %r191, 8;
	mad.lo.s32 	%r201, %r200, %r74, %r38;
	shl.b32 	%r202, %r201, 2;
	add.s32 	%r203, %r159, %r202;
	ld.shared.f32 	%f174, [%r203];
	ld.shared.f32 	%f175, [%r57];
	fma.rn.f32 	%f176, %f174, %f175, 0f00000000;
	ld.shared.f32 	%f177, [%r203+4];
	ld.shared.f32 	%f178, [%r57+4];
	fma.rn.f32 	%f179, %f177, %f178, %f176;
	ld.shared.f32 	%f180, [%r203+8];
	ld.shared.f32 	%f181, [%r57+8];
	fma.rn.f32 	%f182, %f180, %f181, %f179;
	ld.shared.f32 	%f183, [%r203+12];
	ld.shared.f32 	%f184, [%r57+12];
	fma.rn.f32 	%f185, %f183, %f184, %f182;
	ld.shared.f32 	%f186, [%r199+32];
	sub.f32 	%f187, %f186, %f185;
	st.shared.f32 	[%r199+32], %f187;
	bar.sync 	0;
$L__BB0_47:
	and.b16  	%rs5, %rs6, 1;
	setp.eq.b16 	%p65, %rs5, 1;
	@%p65 bra 	$L__BB0_49;
	shl.b32 	%r204, %r267, 2;
	add.s32 	%r205, %r204, %r24;
	add.s32 	%r206, %r205, 4;
	mad.lo.s32 	%r207, %r206, %r74, %r38;
	shl.b32 	%r208, %r207, 2;
	add.s32 	%r210, %r159, %r208;
	ld.shared.f32 	%f188, [%r210];
	ld.shared.f32 	%f189, [%r57];
	fma.rn.f32 	%f190, %f188, %f189, 0f00000000;
	ld.shared.f32 	%f191, [%r210+4];
	ld.shared.f32 	%f192, [%r57+4];
	fma.rn.f32 	%f193, %f191, %f192, %f190;
	ld.shared.f32 	%f194, [%r210+8];
	ld.shared.f32 	%f195, [%r57+8];
	fma.rn.f32 	%f196, %f194, %f195, %f193;
	ld.shared.f32 	%f197, [%r210+12];
	ld.shared.f32 	%f198, [%r57+12];
	fma.rn.f32 	%f199, %f197, %f198, %f196;
	add.s32 	%r211, %r56, %r204;
	shl.b32 	%r212, %r211, 2;
	add.s32 	%r213, %r159, %r212;
	ld.shared.f32 	%f200, [%r213+16];
	sub.f32 	%f201, %f200, %f199;
	st.shared.f32 	[%r213+16], %f201;
	bar.sync 	0;
$L__BB0_49:
	add.s32 	%r265, %r266, 1;
	setp.eq.s32 	%p66, %r265, %r1;
	add.s16 	%rs6, %rs6, 1;
	@%p66 bra 	$L__BB0_70;
$L__BB0_50:
	mov.u32 	%r52, %r266;
	mov.u32 	%r266, %r265;
	mov.u32 	%r50, %r264;
	setp.eq.s32 	%p52, %r24, 0;
	add.s32 	%r264, %r50, 1;
	shl.b32 	%r155, %r266, 2;
	add.s32 	%r156, %r155, %r25;
	mul.lo.s32 	%r54, %r156, %r74;
	add.s32 	%r157, %r40, %r54;
	shl.b32 	%r158, %r157, 2;
	mov.u32 	%r159, data;
	add.s32 	%r55, %r159, %r158;
	@%p52 bra 	$L__BB0_51;
	bra.uni 	$L__BB0_52;
$L__BB0_51:
	ld.shared.f32 	%f72, [%r55];
	ld.shared.f32 	%f73, [%r42];
	div.rn.f32 	%f74, %f72, %f73;
	st.shared.f32 	[%r55], %f74;
$L__BB0_52:
	mul.lo.s32 	%r160, %r40, %r74;
	shl.b32 	%r161, %r160, 2;
	add.s32 	%r58, %r159, %r161;
	setp.eq.s32 	%p53, %r24, 0;
	bar.sync 	0;
	shl.b32 	%r163, %r54, 2;
	add.s32 	%r59, %r159, %r163;
	@%p53 bra 	$L__BB0_54;
	ld.shared.f32 	%f75, [%r58];
	ld.shared.f32 	%f76, [%r59];
	mul.f32 	%f77, %f75, %f76;
	ld.shared.f32 	%f78, [%r55];
	sub.f32 	%f79, %f78, %f77;
	st.shared.f32 	[%r55], %f79;
$L__BB0_54:
	setp.ne.s32 	%p54, %r24, 1;
	bar.sync 	0;
	@%p54 bra 	$L__BB0_56;
	ld.shared.f32 	%f80, [%r55];
	ld.shared.f32 	%f81, [%r42];
	div.rn.f32 	%f82, %f80, %f81;
	st.shared.f32 	[%r55], %f82;
$L__BB0_56:
	setp.lt.u32 	%p55, %r24, 2;
	bar.sync 	0;
	@%p55 bra 	$L__BB0_58;
	ld.shared.f32 	%f83, [%r58+4];
	ld.shared.f32 	%f84, [%r59+4];
	mul.f32 	%f85, %f83, %f84;
	ld.shared.f32 	%f86, [%r55];
	sub.f32 	%f87, %f86, %f85;
	st.shared.f32 	[%r55], %f87;
$L__BB0_58:
	setp.ne.s32 	%p56, %r24, 2;
	bar.sync 	0;
	@%p56 bra 	$L__BB0_60;
	ld.shared.f32 	%f88, [%r55];
	ld.shared.f32 	%f89, [%r42];
	div.rn.f32 	%f90, %f88, %f89;
	st.shared.f32 	[%r55], %f90;
$L__BB0_60:
	setp.lt.u32 	%p57, %r24, 3;
	bar.sync 	0;
	@%p57 bra 	$L__BB0_62;
	ld.shared.f32 	%f91, [%r58+8];
	ld.shared.f32 	%f92, [%r59+8];
	mul.f32 	%f93, %f91, %f92;
	ld.shared.f32 	%f94, [%r55];
	sub.f32 	%f95, %f94, %f93;
	st.shared.f32 	[%r55], %f95;
$L__BB0_62:
	setp.ne.s32 	%p58, %r24, 3;
	bar.sync 	0;
	@%p58 bra 	$L__BB0_64;
	ld.shared.f32 	%f96, [%r55];
	ld.shared.f32 	%f97, [%r42];
	div.rn.f32 	%f98, %f96, %f97;
	st.shared.f32 	[%r55], %f98;
$L__BB0_64:
	setp.lt.u32 	%p59, %r24, 4;
	bar.sync 	0;
	@%p59 bra 	$L__BB0_66;
	ld.shared.f32 	%f99, [%r58+12];
	ld.shared.f32 	%f100, [%r59+12];
	mul.f32 	%f101, %f99, %f100;
	ld.shared.f32 	%f102, [%r55];
	sub.f32 	%f103, %f102, %f101;
	st.shared.f32 	[%r55], %f103;
$L__BB0_66:
	bar.sync 	0;
	setp.gt.u32 	%p60, %r261, %r52;
	@%p60 bra 	$L__BB0_49;
	add.s32 	%r56, %r54, %r24;
	setp.lt.u32 	%p61, %r50, 3;
	shl.b32 	%r164, %r38, 2;
	add.s32 	%r57, %r59, %r164;
	mov.u32 	%r267, %r261;
	@%p61 bra 	$L__BB0_44;
	mov.b32 	%r268, 0;
	mov.u32 	%r267, %r261;
$L__BB0_69:
	.pragma "nounroll";
	shl.b32 	%r166, %r267, 2;
	add.s32 	%r167, %r166, 4;
	add.s32 	%r168, %r167, %r24;
	mad.lo.s32 	%r169, %r168, %r74, %r38;
	shl.b32 	%r170, %r169, 2;
	add.s32 	%r172, %r159, %r170;
	ld.shared.f32 	%f104, [%r172];
	ld.shared.f32 	%f105, [%r57];
	fma.rn.f32 	%f106, %f104, %f105, 0f00000000;
	ld.shared.f32 	%f107, [%r172+4];
	ld.shared.f32 	%f108, [%r57+4];
	fma.rn.f32 	%f109, %f107, %f108, %f106;
	ld.shared.f32 	%f110, [%r172+8];
	ld.shared.f32 	%f111, [%r57+8];
	fma.rn.f32 	%f112, %f110, %f111, %f109;
	ld.shared.f32 	%f113, [%r172+12];
	ld.shared.f32 	%f114, [%r57+12];
	fma.rn.f32 	%f115, %f113, %f114, %f112;
	add.s32 	%r173, %r56, %r166;
	shl.b32 	%r174, %r173, 2;
	add.s32 	%r175, %r159, %r174;
	ld.shared.f32 	%f116, [%r175+16];
	sub.f32 	%f117, %f116, %f115;
	st.shared.f32 	[%r175+16], %f117;
	bar.sync 	0;
	add.s32 	%r176, %r168, 4;
	mad.lo.s32 	%r177, %r176, %r74, %r38;
	shl.b32 	%r178, %r177, 2;
	add.s32 	%r179, %r159, %r178;
	ld.shared.f32 	%f118, [%r179];
	ld.shared.f32 	%f119, [%r57];
	fma.rn.f32 	%f120, %f118, %f119, 0f00000000;
	ld.shared.f32 	%f121, [%r179+4];
	ld.shared.f32 	%f122, [%r57+4];
	fma.rn.f32 	%f123, %f121, %f122, %f120;
	ld.shared.f32 	%f124, [%r179+8];
	ld.shared.f32 	%f125, [%r57+8];
	fma.rn.f32 	%f126, %f124, %f125, %f123;
	ld.shared.f32 	%f127, [%r179+12];
	ld.shared.f32 	%f128, [%r57+12];
	fma.rn.f32 	%f129, %f127, %f128, %f126;
	ld.shared.f32 	%f130, [%r175+32];
	sub.f32 	%f131, %f130, %f129;
	st.shared.f32 	[%r175+32], %f131;
	bar.sync 	0;
	add.s32 	%r180, %r168, 8;
	mad.lo.s32 	%r181, %r180, %r74, %r38;
	shl.b32 	%r182, %r181, 2;
	add.s32 	%r183, %r159, %r182;
	ld.shared.f32 	%f132, [%r183];
	ld.shared.f32 	%f133, [%r57];
	fma.rn.f32 	%f134, %f132, %f133, 0f00000000;
	ld.shared.f32 	%f135, [%r183+4];
	ld.shared.f32 	%f136, [%r57+4];
	fma.rn.f32 	%f137, %f135, %f136, %f134;
	ld.shared.f32 	%f138, [%r183+8];
	ld.shared.f32 	%f139, [%r57+8];
	fma.rn.f32 	%f140, %f138, %f139, %f137;
	ld.shared.f32 	%f141, [%r183+12];
	ld.shared.f32 	%f142, [%r57+12];
	fma.rn.f32 	%f143, %f141, %f142, %f140;
	ld.shared.f32 	%f144, [%r175+48];
	sub.f32 	%f145, %f144, %f143;
	st.shared.f32 	[%r175+48], %f145;
	bar.sync 	0;
	mad.lo.s32 	%r267, %r267, -3, %r167;
	add.s32 	%r184, %r168, 12;
	mad.lo.s32 	%r185, %r184, %r74, %r38;
	shl.b32 	%r186, %r185, 2;
	add.s32 	%r187, %r159, %r186;
	ld.shared.f32 	%f146, [%r187];
	ld.shared.f32 	%f147, [%r57];
	fma.rn.f32 	%f148, %f146, %f147, 0f00000000;
	ld.shared.f32 	%f149, [%r187+4];
	ld.shared.f32 	%f150, [%r57+4];
	fma.rn.f32 	%f151, %f149, %f150, %f148;
	ld.shared.f32 	%f152, [%r187+8];
	ld.shared.f32 	%f153, [%r57+8];
	fma.rn.f32 	%f154, %f152, %f153, %f151;
	ld.shared.f32 	%f155, [%r187+12];
	ld.shared.f32 	%f156, [%r57+12];
	fma.rn.f32 	%f157, %f155, %f156, %f154;
	ld.shared.f32 	%f158, [%r175+64];
	sub.f32 	%f159, %f158, %f157;
	st.shared.f32 	[%r175+64], %f159;
	bar.sync 	0;
	add.s32 	%r268, %r268, 4;
	and.b32  	%r188, %r264, -4;
	setp.eq.s32 	%p62, %r268, %r188;
	@%p62 bra 	$L__BB0_44;
	bra.uni 	$L__BB0_69;
$L__BB0_70:
	setp.eq.s32 	%p67, %r45, %r1;
	mov.u32 	%r261, %r45;
	@%p67 bra 	$L__BB0_71;
	bra.uni 	$L__BB0_18;
$L__BB0_71:
	mov.u32 	%r215, %ctaid.x;
	mul.lo.s32 	%r216, %r74, %r215;
	mul.lo.s32 	%r29, %r216, %r74;
	add.s32 	%r30, %r1, -1;
	and.b32  	%r31, %r1, 7;
	add.s32 	%r32, %r31, -1;
	and.b32  	%r33, %r1, 3;
	and.b32  	%r34, %r1, 536870904;
	and.b32  	%r35, %r1, 1;
	mov.b32 	%r269, 0;
$L__BB0_72:
	setp.lt.u32 	%p68, %r30, 7;
	shl.b32 	%r218, %r269, 2;
	add.s32 	%r219, %r218, %r25;
	mad.lo.s32 	%r65, %r219, %r74, %r24;
	mov.b32 	%r272, 0;
	@%p68 bra 	$L__BB0_75;
	mov.b32 	%r270, 0;
$L__BB0_74:
	.pragma "nounroll";
	shl.b32 	%r221, %r270, 2;
	add.s32 	%r222, %r65, %r221;
	shl.b32 	%r223, %r222, 2;
	mov.u32 	%r224, data;
	add.s32 	%r225, %r224, %r223;
	ld.shared.f32 	%f202, [%r225];
	add.s32 	%r226, %r222, %r29;
	mul.wide.u32 	%rd65, %r226, 4;
	add.s64 	%rd66, %rd1, %rd65;
	st.global.f32 	[%rd66], %f202;
	ld.shared.f32 	%f203, [%r225+16];
	add.s32 	%r227, %r226, 4;
	mul.wide.u32 	%rd67, %r227, 4;
	add.s64 	%rd68, %rd1, %rd67;
	st.global.f32 	[%rd68], %f203;
	ld.shared.f32 	%f204, [%r225+32];
	add.s32 	%r228, %r226, 8;
	mul.wide.u32 	%rd69, %r228, 4;
	add.s64 	%rd70, %rd1, %rd69;
	st.global.f32 	[%rd70], %f204;
	ld.shared.f32 	%f205, [%r225+48];
	add.s32 	%r229, %r226, 12;
	mul.wide.u32 	%rd71, %r229, 4;
	add.s64 	%rd72, %rd1, %rd71;
	st.global.f32 	[%rd72], %f205;
	ld.shared.f32 	%f206, [%r225+64];
	add.s32 	%r230, %r226, 16;
	mul.wide.u32 	%rd73, %r230, 4;
	add.s64 	%rd74, %rd1, %rd73;
	st.global.f32 	[%rd74], %f206;
	ld.shared.f32 	%f207, [%r225+80];
	add.s32 	%r231, %r226, 20;
	mul.wide.u32 	%rd75, %r231, 4;
	add.s64 	%rd76, %rd1, %rd75;
	st.global.f32 	[%rd76], %f207;
	ld.shared.f32 	%f208, [%r225+96];
	add.s32 	%r232, %r226, 24;
	mul.wide.u32 	%rd77, %r232, 4;
	add.s64 	%rd78, %rd1, %rd77;
	st.global.f32 	[%rd78], %f208;
	ld.shared.f32 	%f209, [%r225+112];
	add.s32 	%r233, %r226, 28;
	mul.wide.u32 	%rd79, %r233, 4;
	add.s64 	%rd80, %rd1, %rd79;
	st.global.f32 	[%rd80], %f209;
	add.s32 	%r270, %r270, 8;
	setp.ne.s32 	%p69, %r270, %r34;
	mov.u32 	%r272, %r34;
	@%p69 bra 	$L__BB0_74;
$L__BB0_75:
	setp.eq.s32 	%p70, %r31, 0;
	@%p70 bra 	$L__BB0_83;
	setp.lt.u32 	%p71, %r32, 3;
	@%p71 bra 	$L__BB0_78;
	shl.b32 	%r234, %r272, 2;
	add.s32 	%r235, %r65, %r234;
	shl.b32 	%r236, %r235, 2;
	mov.u32 	%r237, data;
	add.s32 	%r238, %r237, %r236;
	ld.shared.f32 	%f210, [%r238];
	add.s32 	%r239, %r235, %r29;
	mul.wide.u32 	%rd81, %r239, 4;
	add.s64 	%rd82, %rd1, %rd81;
	st.global.f32 	[%rd82], %f210;
	ld.shared.f32 	%f211, [%r238+16];
	add.s32 	%r240, %r239, 4;
	mul.wide.u32 	%rd83, %r240, 4;
	add.s64 	%rd84, %rd1, %rd83;
	st.global.f32 	[%rd84], %f211;
	ld.shared.f32 	%f212, [%r238+32];
	add.s32 	%r241, %r239, 8;
	mul.wide.u32 	%rd85, %r241, 4;
	add.s64 	%rd86, %rd1, %rd85;
	st.global.f32 	[%rd86], %f212;
	ld.shared.f32 	%f213, [%r238+48];
	add.s32 	%r242, %r239, 12;
	mul.wide.u32 	%rd87, %r242, 4;
	add.s64 	%rd88, %rd1, %rd87;
	st.global.f32 	[%rd88], %f213;
	add.s32 	%r272, %r272, 4;
$L__BB0_78:
	setp.eq.s32 	%p72, %r33, 0;
	@%p72 bra 	$L__BB0_83;
	setp.eq.s32 	%p73, %r33, 1;
	@%p73 bra 	$L__BB0_81;
	shl.b32 	%r243, %r272, 2;
	add.s32 	%r244, %r65, %r243;
	shl.b32 	%r245, %r244, 2;
	mov.u32 	%r246, data;
	add.s32 	%r247, %r246, %r245;
	ld.shared.f32 	%f214, [%r247];
	add.s32 	%r248, %r244, %r29;
	mul.wide.u32 	%rd89, %r248, 4;
	add.s64 	%rd90, %rd1, %rd89;
	st.global.f32 	[%rd90], %f214;
	ld.shared.f32 	%f215, [%r247+16];
	add.s32 	%r249, %r248, 4;
	mul.wide.u32 	%rd91, %r249, 4;
	add.s64 	%rd92, %rd1, %rd91;
	st.global.f32 	[%rd92], %f215;
	add.s32 	%r272, %r272, 2;
$L__BB0_81:
	setp.eq.s32 	%p74, %r35, 0;
	@%p74 bra 	$L__BB0_83;
	shl.b32 	%r250, %r272, 2;
	add.s32 	%r251, %r65, %r250;
	shl.b32 	%r252, %r251, 2;
	mov.u32 	%r253, data;
	add.s32 	%r254, %r253, %r252;
	ld.shared.f32 	%f216, [%r254];
	add.s32 	%r255, %r251, %r29;
	mul.wide.u32 	%rd93, %r255, 4;
	add.s64 	%rd94, %rd1, %rd93;
	st.global.f32 	[%rd94], %f216;
$L__BB0_83:
	add.s32 	%r269, %r269, 1;
	setp.ne.s32 	%p75, %r269, %r1;
	@%p75 bra 	$L__BB0_72;
$L__BB0_84:
	bar.sync 	0;
	ret;

}


// ===== COMPILED SASS (sm_100) =====

	.target	sm_100

	.elftype	@"ET_EXEC"


//--------------------- .note.nv.tkinfo           --------------------------
	.section	.note.nv.tkinfo,"",@"SHT_NOTE"
	.sectionflags	@"SHF_NOTE_NV_TKINFO"
	.tkinfo
        /*0018*/ 	.word	0x00000002
        /*0030*/ 	.string	""
        /*0030*/ 	.string	"ptxas"
        /*0030*/ 	.string	"Cuda compilation tools, release 13.0, V13.0.88"
        /*0030*/ 	.string	"Build cuda_13.0.r13.0/compiler.36424714_0"
        /*0030*/ 	.string	"-arch sm_100 -m 64 "



//--------------------- .note.nv.cuinfo           --------------------------
	.section	.note.nv.cuinfo,"",@"SHT_NOTE"
	.sectionflags	@"SHF_NOTE_NV_CUINFO"
        /*0018*/ 	.short	0x0002
        /*001a*/ 	.short	0x0064
        /*001c*/ 	.short	0x0082
	.zero		2


//--------------------- .nv.info                  --------------------------
	.section	.nv.info,"",@"SHT_CUDA_INFO"
	.align	4


	//----- nvinfo : EIATTR_REGCOUNT
	.align		4
        /*0000*/ 	.byte	0x04, 0x2f
        /*0002*/ 	.short	(.L_1 - .L_0)
	.align		4
.L_0:
        /*0004*/ 	.word	index@(_Z27right_looking_launch_kernelPfi)
        /*0008*/ 	.word	0x00000020


	//----- nvinfo : EIATTR_FRAME_SIZE
	.align		4
.L_1:
        /*000c*/ 	.byte	0x04, 0x11
        /*000e*/ 	.short	(.L_3 - .L_2)
	.align		4
.L_2:
        /*0010*/ 	.word	index@($__internal_1_$__cuda_sm3x_div_rn_noftz_f32_slowpath)
        /*0014*/ 	.word	0x00000000


	//----- nvinfo : EIATTR_FRAME_SIZE
	.align		4
.L_3:
        /*0018*/ 	.byte	0x04, 0x11
        /*001a*/ 	.short	(.L_5 - .L_4)
	.align		4
.L_4:
        /*001c*/ 	.word	index@($__internal_0_$__cuda_sm20_sqrt_rn_f32_slowpath)
        /*0020*/ 	.word	0x00000000


	//----- nvinfo : EIATTR_FRAME_SIZE
	.align		4
.L_5:
        /*0024*/ 	.byte	0x04, 0x11
        /*0026*/ 	.short	(.L_7 - .L_6)
	.align		4
.L_6:
        /*0028*/ 	.word	index@(_Z27right_looking_launch_kernelPfi)
        /*002c*/ 	.word	0x00000000


	//----- nvinfo : EIATTR_MIN_STACK_SIZE
	.align		4
.L_7:
        /*0030*/ 	.byte	0x04, 0x12
        /*0032*/ 	.short	(.L_9 - .L_8)
	.align		4
.L_8:
        /*0034*/ 	.word	index@(_Z27right_looking_launch_kernelPfi)
        /*0038*/ 	.word	0x00000000
.L_9:


//--------------------- .nv.compat                --------------------------
	.section	.nv.compat,"",@"SHT_CUDA_COMPAT_INFO"
	.align	4
        /*0000*/ 	.byte	0x02, 0x09, 0x00, 0x00, 0x02, 0x02, 0x01, 0x00, 0x02, 0x05, 0x05, 0x00, 0x03, 0x07, 0x01, 0x01
        /*0010*/ 	.byte	0x02, 0x03, 0x00, 0x00, 0x02, 0x06, 0x01, 0x00, 0x04, 0x0b, 0x08, 0x00, 0x01, 0x00, 0x00, 0x00
        /*0020*/ 	.byte	0x00, 0x00, 0x00, 0x00


//--------------------- .nv.info._Z27right_looking_launch_kernelPfi --------------------------
	.section	.nv.info._Z27right_looking_launch_kernelPfi,"",@"SHT_CUDA_INFO"
	.sectionflags	@""
	.align	4


	//----- nvinfo : EIATTR_CUDA_API_VERSION
	.align		4
        /*0000*/ 	.byte	0x04, 0x37
        /*0002*/ 	.short	(.L_11 - .L_10)
.L_10:
        /*0004*/ 	.word	0x00000082


	//----- nvinfo : EIATTR_KPARAM_INFO
	.align		4
.L_11:
        /*0008*/ 	.byte	0x04, 0x17
        /*000a*/ 	.short	(.L_13 - .L_12)
.L_12:
        /*000c*/ 	.word	0x00000000
        /*0010*/ 	.short	0x0001
        /*0012*/ 	.short	0x0008
        /*0014*/ 	.byte	0x00, 0xf0, 0x11, 0x00


	//----- nvinfo : EIATTR_KPARAM_INFO
	.align		4
.L_13:
        /*0018*/ 	.byte	0x04, 0x17
        /*001a*/ 	.short	(.L_15 - .L_14)
.L_14:
        /*001c*/ 	.word	0x00000000
        /*0020*/ 	.short	0x0000
        /*0022*/ 	.short	0x0000
        /*0024*/ 	.byte	0x00, 0xf5, 0x21, 0x00


	//----- nvinfo : EIATTR_SPARSE_MMA_MASK
	.align		4
.L_15:
        /*0028*/ 	.byte	0x03, 0x50
        /*002a*/ 	.short	0x0000


	//----- nvinfo : EIATTR_MAXREG_COUNT
	.align		4
        /*002c*/ 	.byte	0x03, 0x1b
        /*002e*/ 	.short	0x00ff


	//----- nvinfo : EIATTR_NUM_BARRIERS
	.align		4
        /*0030*/ 	.byte	0x02, 0x4c
        /*0032*/ 	.byte	0x01
	.zero		1


	//----- nvinfo : EIATTR_MERCURY_ISA_VERSION
	.align		4
        /*0034*/ 	.byte	0x03, 0x5f
        /*0036*/ 	.short	0x0101


	//----- nvinfo : EIATTR_VRC_CTA_INIT_COUNT
	.align		4
        /*0038*/ 	.byte	0x02, 0x4a
	.zero		1
	.zero		1


	//----- nvinfo : EIATTR_EXIT_INSTR_OFFSETS
	.align		4
        /*003c*/ 	.byte	0x04, 0x1c
        /*003e*/ 	.short	(.L_17 - .L_16)


	//   ....[0]....
.L_16:
        /*0040*/ 	.word	0x000036a0


	//----- nvinfo : EIATTR_CRS_STACK_SIZE
	.align		4
.L_17:
        /*0044*/ 	.byte	0x04, 0x1e
        /*0046*/ 	.short	(.L_19 - .L_18)
.L_18:
        /*0048*/ 	.word	0x00000000


	//----- nvinfo : EIATTR_CBANK_PARAM_SIZE
	.align		4
.L_19:
        /*004c*/ 	.byte	0x03, 0x19
        /*004e*/ 	.short	0x000c


	//----- nvinfo : EIATTR_PARAM_CBANK
	.align		4
        /*0050*/ 	.byte	0x04, 0x0a
        /*0052*/ 	.short	(.L_21 - .L_20)
	.align		4
.L_20:
        /*0054*/ 	.word	index@(.nv.constant0._Z27right_looking_launch_kernelPfi)
        /*0058*/ 	.short	0x0380
        /*005a*/ 	.short	0x000c


	//----- nvinfo : EIATTR_SW_WAR
	.align		4
.L_21:
        /*005c*/ 	.byte	0x04, 0x36
        /*005e*/ 	.short	(.L_23 - .L_22)
.L_22:
        /*0060*/ 	.word	0x00000008
.L_23:


//--------------------- .nv.callgraph             --------------------------
	.section	.nv.callgraph,"",@"SHT_CUDA_CALLGRAPH"
	.align	4
	.sectionentsize	8
	.align		4
        /*0000*/ 	.word	0x00000000
	.align		4
        /*0004*/ 	.word	0xffffffff
	.align		4
        /*0008*/ 	.word	0x00000000
	.align		4
        /*000c*/ 	.word	0xfffffffe
	.align		4
        /*0010*/ 	.word	0x00000000
	.align		4
        /*0014*/ 	.word	0xfffffffd
	.align		4
        /*0018*/ 	.word	0x00000000
	.align		4
        /*001c*/ 	.word	0xfffffffc


//--------------------- .text._Z27right_looking_launch_kernelPfi --------------------------
	.section	.text._Z27right_looking_launch_kernelPfi,"ax",@progbits
	.align	128
        .global         _Z27right_looking_launch_kernelPfi
        .type           _Z27right_looking_launch_kernelPfi,@function
        .size           _Z27right_looking_launch_kernelPfi,(.L_x_87 - _Z27right_looking_launch_kernelPfi)
        .other          _Z27right_looking_launch_kernelPfi,@"STO_CUDA_ENTRY STV_DEFAULT"
_Z27right_looking_launch_kernelPfi:
.text._Z27right_looking_launch_kernelPfi:
[----:B------:R-:W-:Y:S01]  /*0000*/  LDC R1, c[0x0][0x37c] ;  /* 0x0000df00ff017b82 */ /* 0x000fe20000000800 */
[----:B------:R-:W0:Y:S01]  /*0010*/  LDCU UR4, c[0x0][0x388] ;  /* 0x00007100ff0477ac */ /* 0x000e220008000800 */
[----:B------:R-:W1:Y:S01]  /*0020*/  LDCU.64 UR8, c[0x0][0x358] ;  /* 0x00006b00ff0877ac */ /* 0x000e620008000a00 */
[----:B0-----:R-:W-:-:S04]  /*0030*/  MOV R6, UR4 ;  /* 0x0000000400067c02 */ /* 0x001fc80008000f00 */
[----:B------:R-:W-:Y:S02]  /*0040*/  ISETP.GE.AND P0, PT, R6, 0x4, PT ;  /* 0x000000040600780c */ /* 0x000fe40003f06270 */
[----:B------:R-:W-:-:S04]  /*0050*/  SHF.R.S32.HI R3, RZ, 0x1f, R6 ;  /* 0x0000001fff037819 */ /* 0x000fc80000011406 */
[----:B------:R-:W-:-:S04]  /*0060*/  LEA.HI R3, R3, R6, RZ, 0x2 ;  /* 0x0000000603037211 */ /* 0x000fc800078f10ff */
[----:B------:R-:W-:-:S03]  /*0070*/  SHF.R.S32.HI R3, RZ, 0x2, R3 ;  /* 0x00000002ff037819 */ /* 0x000fc60000011403 */
[----:B-1----:R-:W-:Y:S05]  /*0080*/  @!P0 BRA `(.L_x_0) ;  /* 0x0000000800f48947 */ /* 0x002fea0003800000 */
[----:B------:R-:W0:Y:S01]  /*0090*/  S2UR UR4, SR_CTAID.X ;  /* 0x00000000000479c3 */ /* 0x000e220000002500 */
[----:B------:R-:W1:Y:S01]  /*00a0*/  S2R R0, SR_TID.Y ;  /* 0x0000000000007919 */ /* 0x000e620000002200 */
[C---:B------:R-:W-:Y:S01]  /*00b0*/  LOP3.LUT R4, R3.reuse, 0x7, RZ, 0xc0, !PT ;  /* 0x0000000703047812 */ /* 0x040fe200078ec0ff */
[C---:B------:R-:W-:Y:S01]  /*00c0*/  VIADD R7, R3.reuse, 0xffffffff ;  /* 0xffffffff03077836 */ /* 0x040fe20000000000 */
[----:B------:R-:W-:Y:S01]  /*00d0*/  LOP3.LUT R2, R3, 0xf, RZ, 0xc0, !PT ;  /* 0x0000000f03027812 */ /* 0x000fe200078ec0ff */
[----:B------:R-:W2:Y:S02]  /*00e0*/  S2R R5, SR_TID.X ;  /* 0x0000000000057919 */ /* 0x000ea40000002100 */
[----:B------:R-:W-:Y:S01]  /*00f0*/  VIADD R9, R4, 0xffffffff ;  /* 0xffffffff04097836 */ /* 0x000fe20000000000 */
[----:B------:R-:W-:Y:S02]  /*0100*/  IADD3 R8, PT, PT, R2, -0x1, RZ ;  /* 0xffffffff02087810 */ /* 0x000fe40007ffe0ff */
[----:B------:R-:W-:-:S02]  /*0110*/  ISETP.GE.U32.AND P3, PT, R7, 0xf, PT ;  /* 0x0000000f0700780c */ /* 0x000fc40003f66070 */
[----:B------:R-:W-:Y:S01]  /*0120*/  ISETP.GE.U32.AND P1, PT, R9, 0x3, PT ;  /* 0x000000030900780c */ /* 0x000fe20003f26070 */
[----:B------:R-:W-:Y:S01]  /*0130*/  HFMA2 R9, -RZ, RZ, 0, 0 ;  /* 0x00000000ff097431 */ /* 0x000fe200000001ff */
[----:B------:R-:W-:Y:S02]  /*0140*/  ISETP.GE.U32.AND P2, PT, R8, 0x7, PT ;  /* 0x000000070800780c */ /* 0x000fe40003f46070 */
[C---:B------:R-:W-:Y:S02]  /*0150*/  LOP3.LUT R7, R3.reuse, 0x1ffffff0, RZ, 0xc0, !PT ;  /* 0x1ffffff003077812 */ /* 0x040fe400078ec0ff */
[----:B------:R-:W-:Y:S01]  /*0160*/  LOP3.LUT R8, R3, 0x3, RZ, 0xc0, !PT ;  /* 0x0000000303087812 */ /* 0x000fe200078ec0ff */
[----:B0-----:R-:W-:-:S08]  /*0170*/  IMAD R11, R6, UR4, RZ ;  /* 0x00000004060b7c24 */ /* 0x001fd0000f8e02ff */
.L_x_6:
[----:B--2---:R-:W2:Y:S01]  /*0180*/  LDC R6, c[0x0][0x388] ;  /* 0x0000e200ff067b82 */ /* 0x004ea20000000800 */
[C---:B-1----:R-:W-:Y:S01]  /*0190*/  IMAD R10, R9.reuse, 0x4, R0 ;  /* 0x00000004090a7824 */ /* 0x042fe200078e0200 */
[----:B------:R-:W-:Y:S01]  /*01a0*/  IADD3 R9, PT, PT, R9, 0x1, RZ ;  /* 0x0000000109097810 */ /* 0x000fe20007ffe0ff */
[----:B------:R-:W-:-:S03]  /*01b0*/  IMAD.MOV.U32 R21, RZ, RZ, RZ ;  /* 0x000000ffff157224 */ /* 0x000fc600078e00ff */
[----:B------:R-:W-:Y:S01]  /*01c0*/  ISETP.NE.AND P0, PT, R9, R3, PT ;  /* 0x000000030900720c */ /* 0x000fe20003f05270 */
[----:B--2---:R-:W-:Y:S01]  /*01d0*/  IMAD R10, R10, R6, R5 ;  /* 0x000000060a0a7224 */ /* 0x004fe200078e0205 */
[----:B0---4-:R-:W-:Y:S11]  /*01e0*/  @!P3 BRA `(.L_x_1) ;  /* 0x00000004002cb947 */ /* 0x011ff60003800000 */
[----:B------:R-:W0:Y:S01]  /*01f0*/  S2UR UR5, SR_CgaCtaId ;  /* 0x00000000000579c3 */ /* 0x000e220000008800 */
[----:B------:R-:W-:Y:S01]  /*0200*/  MOV R18, RZ ;  /* 0x000000ff00127202 */ /* 0x000fe20000000f00 */
[----:B------:R-:W-:Y:S02]  /*0210*/  UMOV UR4, 0x400 ;  /* 0x0000040000047882 */ /* 0x000fe40000000000 */
[----:B0-----:R-:W-:-:S12]  /*0220*/  ULEA UR4, UR5, UR4, 0x18 ;  /* 0x0000000405047291 */ /* 0x001fd8000f8ec0ff */
.L_x_2:
[----:B0-----:R-:W0:Y:S01]  /*0230*/  LDC.64 R12, c[0x0][0x380] ;  /* 0x0000e000ff0c7b82 */ /* 0x001e220000000a00 */
[----:B------:R-:W-:-:S04]  /*0240*/  IMAD R22, R18, 0x4, R10 ;  /* 0x0000000412167824 */ /* 0x000fc800078e020a */
[----:B------:R-:W-:-:S04]  /*0250*/  IMAD R21, R11, R6, R22 ;  /* 0x000000060b157224 */ /* 0x000fc800078e0216 */
[C---:B------:R-:W-:Y:S01]  /*0260*/  VIADD R27, R21.reuse, 0x8 ;  /* 0x00000008151b7836 */ /* 0x040fe20000000000 */
[C---:B------:R-:W-:Y:S01]  /*0270*/  IADD3 R15, PT, PT, R21.reuse, 0x4, RZ ;  /* 0x00000004150f7810 */ /* 0x040fe20007ffe0ff */
[C---:B------:R-:W-:Y:S01]  /*0280*/  VIADD R23, R21.reuse, 0x10 ;  /* 0x0000001015177836 */ /* 0x040fe20000000000 */
[C---:B------:R-:W-:Y:S02]  /*0290*/  IADD3 R19, PT, PT, R21.reuse, 0xc, RZ ;  /* 0x0000000c15137810 */ /* 0x040fe40007ffe0ff */
[C---:B------:R-:W-:Y:S01]  /*02a0*/  IADD3 R29, PT, PT, R21.reuse, 0x14, RZ ;  /* 0x00000014151d7810 */ /* 0x040fe20007ffe0ff */
[----:B0-----:R-:W-:-:S04]  /*02b0*/  IMAD.WIDE.U32 R16, R21, 0x4, R12 ;  /* 0x0000000415107825 */ /* 0x001fc800078e000c */
[--C-:B------:R-:W-:Y:S01]  /*02c0*/  IMAD.WIDE.U32 R14, R15, 0x4, R12.reuse ;  /* 0x000000040f0e7825 */ /* 0x100fe200078e000c */
[----:B------:R0:W2:Y:S03]  /*02d0*/  LDG.E R25, desc[UR8][R16.64] ;  /* 0x0000000810197981 */ /* 0x0000a6000c1e1900 */
[--C-:B------:R-:W-:Y:S01]  /*02e0*/  IMAD.WIDE.U32 R26, R27, 0x4, R12.reuse ;  /* 0x000000041b1a7825 */ /* 0x100fe200078e000c */
[----:B------:R1:W3:Y:S05]  /*02f0*/  LDG.E R24, desc[UR8][R14.64] ;  /* 0x000000080e187981 */ /* 0x0002ea000c1e1900 */
[----:B------:R4:W5:Y:S01]  /*0300*/  LDG.E R26, desc[UR8][R26.64] ;  /* 0x000000081a1a7981 */ /* 0x000962000c1e1900 */
[----:B0-----:R-:W-:-:S04]  /*0310*/  IMAD.WIDE.U32 R16, R19, 0x4, R12 ;  /* 0x0000000413107825 */ /* 0x001fc800078e000c */
[--C-:B-1----:R-:W-:Y:S02]  /*0320*/  IMAD.WIDE.U32 R14, R23, 0x4, R12.reuse ;  /* 0x00000004170e7825 */ /* 0x102fe400078e000c */
[----:B------:R0:W5:Y:S02]  /*0330*/  LDG.E R23, desc[UR8][R16.64] ;  /* 0x0000000810177981 */ /* 0x000164000c1e1900 */
[----:B------:R-:W-:Y:S02]  /*0340*/  IMAD.WIDE.U32 R28, R29, 0x4, R12 ;  /* 0x000000041d1c7825 */ /* 0x000fe400078e000c */
[----:B------:R-:W5:Y:S04]  /*0350*/  LDG.E R20, desc[UR8][R14.64] ;  /* 0x000000080e147981 */ /* 0x000f68000c1e1900 */
[----:B------:R1:W5:Y:S01]  /*0360*/  LDG.E R28, desc[UR8][R28.64] ;  /* 0x000000081c1c7981 */ /* 0x000362000c1e1900 */
[C---:B------:R-:W-:Y:S01]  /*0370*/  VIADD R19, R21.reuse, 0x18 ;  /* 0x0000001815137836 */ /* 0x040fe20000000000 */
[----:B----4-:R-:W-:-:S03]  /*0380*/  IADD3 R27, PT, PT, R21, 0x1c, RZ ;  /* 0x0000001c151b7810 */ /* 0x010fc60007ffe0ff */
[----:B0-----:R-:W-:Y:S01]  /*0390*/  IMAD.WIDE.U32 R16, R19, 0x4, R12 ;  /* 0x0000000413107825 */ /* 0x001fe200078e000c */
[----:B------:R-:W-:-:S04]  /*03a0*/  LEA R22, R22, UR4, 0x2 ;  /* 0x0000000416167c11 */ /* 0x000fc8000f8e10ff */
[----:B------:R0:W4:Y:S01]  /*03b0*/  LDG.E R19, desc[UR8][R16.64] ;  /* 0x0000000810137981 */ /* 0x000122000c1e1900 */
[----:B-1----:R-:W-:Y:S02]  /*03c0*/  VIADD R29, R21, 0x20 ;  /* 0x00000020151d7836 */ /* 0x002fe40000000000 */
[--C-:B------:R-:W-:Y:S01]  /*03d0*/  IMAD.WIDE.U32 R14, R27, 0x4, R12.reuse ;  /* 0x000000041b0e7825 */ /* 0x100fe200078e000c */
[----:B0-----:R-:W-:Y:S01]  /*03e0*/  IADD3 R17, PT, PT, R21, 0x24, RZ ;  /* 0x0000002415117810 */ /* 0x001fe20007ffe0ff */
[----:B--2---:R-:W-:Y:S04]  /*03f0*/  STS [R22], R25 ;  /* 0x0000001916007388 */ /* 0x004fe80000000800 */
[----:B---3--:R0:W-:Y:S04]  /*0400*/  STS [R22+0x10], R24 ;  /* 0x0000101816007388 */ /* 0x0081e80000000800 */
[----:B-----5:R1:W-:Y:S01]  /*0410*/  STS [R22+0x20], R26 ;  /* 0x0000201a16007388 */ /* 0x0203e20000000800 */
[----:B0-----:R-:W-:-:S04]  /*0420*/  IMAD.WIDE.U32 R24, R17, 0x4, R12 ;  /* 0x0000000411187825 */ /* 0x001fc800078e000c */
[----:B------:R-:W-:Y:S02]  /*0430*/  VIADD R17, R21, 0x28 ;  /* 0x0000002815117836 */ /* 0x000fe40000000000 */
[--C-:B-1----:R-:W-:Y:S01]  /*0440*/  IMAD.WIDE.U32 R26, R29, 0x4, R12.reuse ;  /* 0x000000041d1a7825 */ /* 0x102fe200078e000c */
[----:B------:R0:W2:Y:S04]  /*0450*/  LDG.E R25, desc[UR8][R24.64] ;  /* 0x0000000818197981 */ /* 0x0000a8000c1e1900 */
[----:B------:R1:W3:Y:S01]  /*0460*/  LDG.E R29, desc[UR8][R14.64] ;  /* 0x000000080e1d7981 */ /* 0x0002e2000c1e1900 */
[----:B------:R-:W-:-:S03]  /*0470*/  IMAD.WIDE.U32 R16, R17, 0x4, R12 ;  /* 0x0000000411107825 */ /* 0x000fc600078e000c */
[----:B------:R5:W-:Y:S01]  /*0480*/  STS [R22+0x40], R20 ;  /* 0x0000401416007388 */ /* 0x000be20000000800 */
[----:B0-----:R-:W-:-:S03]  /*0490*/  VIADD R24, R21, 0x30 ;  /* 0x0000003015187836 */ /* 0x001fc60000000000 */
[----:B------:R0:W-:Y:S01]  /*04a0*/  STS [R22+0x30], R23 ;  /* 0x0000301716007388 */ /* 0x0001e20000000800 */
[----:B-1----:R-:W-:-:S03]  /*04b0*/  IADD3 R15, PT, PT, R21, 0x2c, RZ ;  /* 0x0000002c150f7810 */ /* 0x002fc60007ffe0ff */
[----:B------:R1:W-:Y:S01]  /*04c0*/  STS [R22+0x50], R28 ;  /* 0x0000501c16007388 */ /* 0x0003e20000000800 */
[----:B-----5:R-:W-:Y:S01]  /*04d0*/  IADD3 R20, PT, PT, R21, 0x34, RZ ;  /* 0x0000003415147810 */ /* 0x020fe20007ffe0ff */
[--C-:B------:R-:W-:Y:S02]  /*04e0*/  IMAD.WIDE.U32 R14, R15, 0x4, R12.reuse ;  /* 0x000000040f0e7825 */ /* 0x100fe400078e000c */
[----:B------:R-:W5:Y:S04]  /*04f0*/  LDG.E R27, desc[UR8][R26.64] ;  /* 0x000000081a1b7981 */ /* 0x000f68000c1e1900 */
[----:B0-----:R0:W5:Y:S01]  /*0500*/  LDG.E R23, desc[UR8][R16.64] ;  /* 0x0000000810177981 */ /* 0x001162000c1e1900 */
[----:B-1----:R-:W-:Y:S01]  /*0510*/  IADD3 R28, PT, PT, R21, 0x3c, RZ ;  /* 0x0000003c151c7810 */ /* 0x002fe20007ffe0ff */
[----:B0-----:R-:W-:-:S02]  /*0520*/  IMAD.WIDE.U32 R16, R24, 0x4, R12 ;  /* 0x0000000418107825 */ /* 0x001fc400078e000c */
[----:B------:R0:W5:Y:S04]  /*0530*/  LDG.E R24, desc[UR8][R14.64] ;  /* 0x000000080e187981 */ /* 0x000168000c1e1900 */
[----:B------:R-:W5:Y:S01]  /*0540*/  LDG.E R26, desc[UR8][R16.64] ;  /* 0x00000008101a7981 */ /* 0x000f62000c1e1900 */
[----:B0-----:R-:W-:-:S04]  /*0550*/  IMAD.WIDE.U32 R14, R20, 0x4, R12 ;  /* 0x00000004140e7825 */ /* 0x001fc800078e000c */
[----:B------:R-:W-:Y:S02]  /*0560*/  VIADD R20, R21, 0x38 ;  /* 0x0000003815147836 */ /* 0x000fe40000000000 */
[----:B------:R-:W5:Y:S02]  /*0570*/  LDG.E R15, desc[UR8][R14.64] ;  /* 0x000000080e0f7981 */ /* 0x000f64000c1e1900 */
[----:B------:R-:W-:-:S04]  /*0580*/  IMAD.WIDE.U32 R20, R20, 0x4, R12 ;  /* 0x0000000414147825 */ /* 0x000fc800078e000c */
[----:B------:R-:W-:Y:S02]  /*0590*/  IMAD.WIDE.U32 R12, R28, 0x4, R12 ;  /* 0x000000041c0c7825 */ /* 0x000fe400078e000c */
[----:B------:R-:W5:Y:S04]  /*05a0*/  LDG.E R21, desc[UR8][R20.64] ;  /* 0x0000000814157981 */ /* 0x000f68000c1e1900 */
[----:B------:R-:W5:Y:S01]  /*05b0*/  LDG.E R13, desc[UR8][R12.64] ;  /* 0x000000080c0d7981 */ /* 0x000f62000c1e1900 */
[----:B------:R-:W-:-:S03]  /*05c0*/  VIADD R18, R18, 0x10 ;  /* 0x0000001012127836 */ /* 0x000fc60000000000 */
[----:B----4-:R0:W-:Y:S02]  /*05d0*/  STS [R22+0x60], R19 ;  /* 0x0000601316007388 */ /* 0x0101e40000000800 */
[----:B------:R-:W-:Y:S02]  /*05e0*/  ISETP.NE.AND P4, PT, R18, R7, PT ;  /* 0x000000071200720c */ /* 0x000fe40003f85270 */
[----:B--2---:R0:W-:Y:S04]  /*05f0*/  STS [R22+0x90], R25 ;  /* 0x0000901916007388 */ /* 0x0041e80000000800 */
[----:B---3--:R0:W-:Y:S04]  /*0600*/  STS [R22+0x70], R29 ;  /* 0x0000701d16007388 */ /* 0x0081e80000000800 */
[----:B-----5:R0:W-:Y:S04]  /*0610*/  STS [R22+0x80], R27 ;  /* 0x0000801b16007388 */ /* 0x0201e80000000800 */
[----:B------:R0:W-:Y:S04]  /*0620*/  STS [R22+0xa0], R23 ;  /* 0x0000a01716007388 */ /* 0x0001e80000000800 */
[----:B------:R0:W-:Y:S04]  /*0630*/  STS [R22+0xb0], R24 ;  /* 0x0000b01816007388 */ /* 0x0001e80000000800 */
[----:B------:R0:W-:Y:S04]  /*0640*/  STS [R22+0xc0], R26 ;  /* 0x0000c01a16007388 */ /* 0x0001e80000000800 */
[----:B------:R0:W-:Y:S04]  /*0650*/  STS [R22+0xd0], R15 ;  /* 0x0000d00f16007388 */ /* 0x0001e80000000800 */
[----:B------:R0:W-:Y:S04]  /*0660*/  STS [R22+0xe0], R21 ;  /* 0x0000e01516007388 */ /* 0x0001e80000000800 */
[----:B------:R0:W-:Y:S01]  /*0670*/  STS [R22+0xf0], R13 ;  /* 0x0000f00d16007388 */ /* 0x0001e20000000800 */
[----:B------:R-:W-:Y:S05]  /*0680*/  @P4 BRA `(.L_x_2) ;  /* 0xfffffff800e84947 */ /* 0x000fea000383ffff */
[----:B0-----:R-:W-:-:S07]  /*0690*/  MOV R21, R7 ;  /* 0x0000000700157202 */ /* 0x001fce0000000f00 */
.L_x_1:
[----:B------:R-:W-:-:S13]  /*06a0*/  ISETP.NE.AND P4, PT, R2, RZ, PT ;  /* 0x000000ff0200720c */ /* 0x000fda0003f85270 */
[----:B------:R-:W-:Y:S05]  /*06b0*/  @!P4 BRA `(.L_x_3) ;  /* 0x000000040064c947 */ /* 0x000fea0003800000 */
[----:B------:R-:W-:Y:S01]  /*06c0*/  ISETP.NE.AND P4, PT, R4, RZ, PT ;  /* 0x000000ff0400720c */ /* 0x000fe20003f85270 */
[----:B------:R-:W-:-:S12]  /*06d0*/  @!P2 BRA `(.L_x_4) ;  /* 0x00000000009ca947 */ /* 0x000fd80003800000 */
[----:B------:R-:W0:Y:S01]  /*06e0*/  LDC.64 R12, c[0x0][0x380] ;  /* 0x0000e000ff0c7b82 */ /* 0x000e220000000a00 */
[----:B------:R-:W-:-:S04]  /*06f0*/  IMAD R20, R21, 0x4, R10 ;  /* 0x0000000415147824 */ /* 0x000fc800078e020a */
[----:B------:R-:W-:-:S04]  /*0700*/  IMAD R15, R11, R6, R20 ;  /* 0x000000060b0f7224 */ /* 0x000fc800078e0214 */
[C---:B------:R-:W-:Y:S01]  /*0710*/  VIADD R23, R15.reuse, 0x8 ;  /* 0x000000080f177836 */ /* 0x040fe20000000000 */
[C---:B------:R-:W-:Y:S01]  /*0720*/  IADD3 R25, PT, PT, R15.reuse, 0x4, RZ ;  /* 0x000000040f197810 */ /* 0x040fe20007ffe0ff */
[C---:B------:R-:W-:Y:S01]  /*0730*/  VIADD R19, R15.reuse, 0x10 ;  /* 0x000000100f137836 */ /* 0x040fe20000000000 */
[C---:B------:R-:W-:Y:S02]  /*0740*/  IADD3 R29, PT, PT, R15.reuse, 0xc, RZ ;  /* 0x0000000c0f1d7810 */ /* 0x040fe40007ffe0ff */
[C---:B------:R-:W-:Y:S02]  /*0750*/  IADD3 R14, PT, PT, R15.reuse, 0x14, RZ ;  /* 0x000000140f0e7810 */ /* 0x040fe40007ffe0ff */
[C---:B------:R-:W-:Y:S01]  /*0760*/  IADD3 R27, PT, PT, R15.reuse, 0x1c, RZ ;  /* 0x0000001c0f1b7810 */ /* 0x040fe20007ffe0ff */
[----:B0-----:R-:W-:-:S04]  /*0770*/  IMAD.WIDE.U32 R16, R15, 0x4, R12 ;  /* 0x000000040f107825 */ /* 0x001fc800078e000c */
[--C-:B------:R-:W-:Y:S01]  /*0780*/  IMAD.WIDE.U32 R24, R25, 0x4, R12.reuse ;  /* 0x0000000419187825 */ /* 0x100fe200078e000c */
[----:B------:R0:W2:Y:S03]  /*0790*/  LDG.E R26, desc[UR8][R16.64] ;  /* 0x00000008101a7981 */ /* 0x0000a6000c1e1900 */
[--C-:B------:R-:W-:Y:S02]  /*07a0*/  IMAD.WIDE.U32 R22, R23, 0x4, R12.reuse ;  /* 0x0000000417167825 */ /* 0x100fe400078e000c */
[----:B------:R-:W3:Y:S02]  /*07b0*/  LDG.E R24, desc[UR8][R24.64] ;  /* 0x0000000818187981 */ /* 0x000ee4000c1e1900 */
[----:B------:R-:W-:Y:S02]  /*07c0*/  IMAD.WIDE.U32 R28, R29, 0x4, R12 ;  /* 0x000000041d1c7825 */ /* 0x000fe400078e000c */
[----:B------:R1:W4:Y:S02]  /*07d0*/  LDG.E R22, desc[UR8][R22.64] ;  /* 0x0000000816167981 */ /* 0x000324000c1e1900 */
[----:B0-----:R-:W-:-:S02]  /*07e0*/  VIADD R17, R15, 0x18 ;  /* 0x000000180f117836 */ /* 0x001fc40000000000 */
[--C-:B------:R-:W-:Y:S01]  /*07f0*/  IMAD.WIDE.U32 R18, R19, 0x4, R12.reuse ;  /* 0x0000000413127825 */ /* 0x100fe200078e000c */
[----:B------:R-:W5:Y:S03]  /*0800*/  LDG.E R28, desc[UR8][R28.64] ;  /* 0x000000081c1c7981 */ /* 0x000f66000c1e1900 */
[--C-:B------:R-:W-:Y:S02]  /*0810*/  IMAD.WIDE.U32 R14, R14, 0x4, R12.reuse ;  /* 0x000000040e0e7825 */ /* 0x100fe400078e000c */
[----:B------:R-:W5:Y:S02]  /*0820*/  LDG.E R18, desc[UR8][R18.64] ;  /* 0x0000000812127981 */ /* 0x000f64000c1e1900 */
[--C-:B------:R-:W-:Y:S02]  /*0830*/  IMAD.WIDE.U32 R16, R17, 0x4, R12.reuse ;  /* 0x0000000411107825 */ /* 0x100fe400078e000c */
[----:B------:R-:W5:Y:S02]  /*0840*/  LDG.E R14, desc[UR8][R14.64] ;  /* 0x000000080e0e7981 */ /* 0x000f64000c1e1900 */
[----:B------:R-:W-:-:S02]  /*0850*/  IMAD.WIDE.U32 R12, R27, 0x4, R12 ;  /* 0x000000041b0c7825 */ /* 0x000fc400078e000c */
[----:B------:R-:W5:Y:S04]  /*0860*/  LDG.E R16, desc[UR8][R16.64] ;  /* 0x0000000810107981 */ /* 0x000f68000c1e1900 */
[----:B------:R-:W5:Y:S01]  /*0870*/  LDG.E R12, desc[UR8][R12.64] ;  /* 0x000000080c0c7981 */ /* 0x000f62000c1e1900 */
[----:B------:R-:W0:Y:S01]  /*0880*/  S2UR UR5, SR_CgaCtaId ;  /* 0x00000000000579c3 */ /* 0x000e220000008800 */
[----:B------:R-:W-:Y:S02]  /*0890*/  UMOV UR4, 0x400 ;  /* 0x0000040000047882 */ /* 0x000fe40000000000 */
[----:B0-----:R-:W-:-:S06]  /*08a0*/  ULEA UR4, UR5, UR4, 0x18 ;  /* 0x0000000405047291 */ /* 0x001fcc000f8ec0ff */
[----:B-1----:R-:W-:Y:S01]  /*08b0*/  LEA R23, R20, UR4, 0x2 ;  /* 0x0000000414177c11 */ /* 0x002fe2000f8e10ff */
[----:B------:R-:W-:-:S04]  /*08c0*/  VIADD R21, R21, 0x8 ;  /* 0x0000000815157836 */ /* 0x000fc80000000000 */
[----:B--2---:R0:W-:Y:S04]  /*08d0*/  STS [R23], R26 ;  /* 0x0000001a17007388 */ /* 0x0041e80000000800 */
[----:B---3--:R0:W-:Y:S04]  /*08e0*/  STS [R23+0x10], R24 ;  /* 0x0000101817007388 */ /* 0x0081e80000000800 */
[----:B----4-:R0:W-:Y:S04]  /*08f0*/  STS [R23+0x20], R22 ;  /* 0x0000201617007388 */ /* 0x0101e80000000800 */
[----:B-----5:R0:W-:Y:S04]  /*0900*/  STS [R23+0x30], R28 ;  /* 0x0000301c17007388 */ /* 0x0201e80000000800 */
[----:B------:R0:W-:Y:S04]  /*0910*/  STS [R23+0x40], R18 ;  /* 0x0000401217007388 */ /* 0x0001e80000000800 */
[----:B------:R0:W-:Y:S04]  /*0920*/  STS [R23+0x50], R14 ;  /* 0x0000500e17007388 */ /* 0x0001e80000000800 */
[----:B------:R0:W-:Y:S04]  /*0930*/  STS [R23+0x60], R16 ;  /* 0x0000601017007388 */ /* 0x0001e80000000800 */
[----:B------:R0:W-:Y:S02]  /*0940*/  STS [R23+0x70], R12 ;  /* 0x0000700c17007388 */ /* 0x0001e40000000800 */
.L_x_4:
[----:B------:R-:W-:Y:S05]  /*0950*/  @!P4 BRA `(.L_x_3) ;  /* 0x0000000000bcc947 */ /* 0x000fea0003800000 */
[----:B------:R-:W-:Y:S01]  /*0960*/  ISETP.NE.AND P4, PT, R8, RZ, PT ;  /* 0x000000ff0800720c */ /* 0x000fe20003f85270 */
[----:B------:R-:W-:-:S12]  /*0970*/  @!P1 BRA `(.L_x_5) ;  /* 0x00000000005c9947 */ /* 0x000fd80003800000 */
[----:B0-----:R-:W0:Y:S01]  /*0980*/  LDC.64 R16, c[0x0][0x380] ;  /* 0x0000e000ff107b82 */ /* 0x001e220000000a00 */
[----:B------:R-:W-:-:S05]  /*0990*/  LEA R20, R21, R10, 0x2 ;  /* 0x0000000a15147211 */ /* 0x000fca00078e10ff */
[----:B------:R-:W-:-:S04]  /*09a0*/  IMAD R19, R11, R6, R20 ;  /* 0x000000060b137224 */ /* 0x000fc800078e0214 */
[C---:B------:R-:W-:Y:S01]  /*09b0*/  VIADD R13, R19.reuse, 0x4 ;  /* 0x00000004130d7836 */ /* 0x040fe20000000000 */
[C---:B------:R-:W-:Y:S01]  /*09c0*/  IADD3 R15, PT, PT, R19.reuse, 0x8, RZ ;  /* 0x00000008130f7810 */ /* 0x040fe20007ffe0ff */
[C---:B------:R-:W-:Y:S02]  /*09d0*/  VIADD R23, R19.reuse, 0xc ;  /* 0x0000000c13177836 */ /* 0x040fe40000000000 */
[----:B0-----:R-:W-:-:S04]  /*09e0*/  IMAD.WIDE.U32 R18, R19, 0x4, R16 ;  /* 0x0000000413127825 */ /* 0x001fc800078e0010 */
[--C-:B------:R-:W-:Y:S02]  /*09f0*/  IMAD.WIDE.U32 R12, R13, 0x4, R16.reuse ;  /* 0x000000040d0c7825 */ /* 0x100fe400078e0010 */
[----:B------:R-:W2:Y:S02]  /*0a00*/  LDG.E R18, desc[UR8][R18.64] ;  /* 0x0000000812127981 */ /* 0x000ea4000c1e1900 */
[--C-:B------:R-:W-:Y:S02]  /*0a10*/  IMAD.WIDE.U32 R14, R15, 0x4, R16.reuse ;  /* 0x000000040f0e7825 */ /* 0x100fe400078e0010 */
[----:B------:R-:W3:Y:S02]  /*0a20*/  LDG.E R12, desc[UR8][R12.64] ;  /* 0x000000080c0c7981 */ /* 0x000ee4000c1e1900 */
[----:B------:R-:W-:Y:S02]  /*0a30*/  IMAD.WIDE.U32 R16, R23, 0x4, R16 ;  /* 0x0000000417107825 */ /* 0x000fe400078e0010 */
[----:B------:R-:W4:Y:S04]  /*0a40*/  LDG.E R14, desc[UR8][R14.64] ;  /* 0x000000080e0e7981 */ /* 0x000f28000c1e1900 */
[----:B------:R-:W5:Y:S01]  /*0a50*/  LDG.E R16, desc[UR8][R16.64] ;  /* 0x0000000810107981 */ /* 0x000f62000c1e1900 */
[----:B------:R-:W0:Y:S01]  /*0a60*/  S2UR UR5, SR_CgaCtaId ;  /* 0x00000000000579c3 */ /* 0x000e220000008800 */
[----:B------:R-:W-:-:S02]  /*0a70*/  UMOV UR4, 0x400 ;  /* 0x0000040000047882 */ /* 0x000fc40000000000 */
[----:B0-----:R-:W-:-:S06]  /*0a80*/  ULEA UR4, UR5, UR4, 0x18 ;  /* 0x0000000405047291 */ /* 0x001fcc000f8ec0ff */
[----:B------:R-:W-:Y:S02]  /*0a90*/  LEA R23, R20, UR4, 0x2 ;  /* 0x0000000414177c11 */ /* 0x000fe4000f8e10ff */
[----:B------:R-:W-:-:S03]  /*0aa0*/  IADD3 R21, PT, PT, R21, 0x4, RZ ;  /* 0x0000000415157810 */ /* 0x000fc60007ffe0ff */
[----:B--2---:R1:W-:Y:S04]  /*0ab0*/  STS [R23], R18 ;  /* 0x0000001217007388 */ /* 0x0043e80000000800 */
[----:B---3--:R1:W-:Y:S04]  /*0ac0*/  STS [R23+0x10], R12 ;  /* 0x0000100c17007388 */ /* 0x0083e80000000800 */
[----:B----4-:R1:W-:Y:S04]  /*0ad0*/  STS [R23+0x20], R14 ;  /* 0x0000200e17007388 */ /* 0x0103e80000000800 */
[----:B-----5:R1:W-:Y:S02]  /*0ae0*/  STS [R23+0x30], R16 ;  /* 0x0000301017007388 */ /* 0x0203e40000000800 */
.L_x_5:
[----:B------:R-:W-:Y:S05]  /*0af0*/  @!P4 BRA `(.L_x_3) ;  /* 0x000000000054c947 */ /* 0x000fea0003800000 */
[----:B01----:R-:W0:Y:S01]  /*0b00*/  LDC.64 R12, c[0x0][0x380] ;  /* 0x0000e000ff0c7b82 */ /* 0x003e220000000a00 */
[----:B------:R-:W-:-:S04]  /*0b10*/  IMAD R10, R21, 0x4, R10 ;  /* 0x00000004150a7824 */ /* 0x000fc800078e020a */
[----:B------:R-:W-:-:S04]  /*0b20*/  IMAD R17, R11, R6, R10 ;  /* 0x000000060b117224 */ /* 0x000fc800078e020a */
[----:B0-----:R-:W-:-:S06]  /*0b30*/  IMAD.WIDE.U32 R14, R17, 0x4, R12 ;  /* 0x00000004110e7825 */ /* 0x001fcc00078e000c */
[----:B------:R-:W2:Y:S01]  /*0b40*/  LDG.E R14, desc[UR8][R14.64] ;  /* 0x000000080e0e7981 */ /* 0x000ea2000c1e1900 */
[----:B------:R-:W0:Y:S01]  /*0b50*/  S2UR UR5, SR_CgaCtaId ;  /* 0x00000000000579c3 */ /* 0x000e220000008800 */
[----:B------:R-:W-:Y:S01]  /*0b60*/  UMOV UR4, 0x400 ;  /* 0x0000040000047882 */ /* 0x000fe20000000000 */
[----:B------:R-:W-:Y:S01]  /*0b70*/  ISETP.NE.AND P4, PT, R8, 0x1, PT ;  /* 0x000000010800780c */ /* 0x000fe20003f85270 */
[----:B0-----:R-:W-:-:S06]  /*0b80*/  ULEA UR4, UR5, UR4, 0x18 ;  /* 0x0000000405047291 */ /* 0x001fcc000f8ec0ff */
[----:B------:R-:W-:-:S05]  /*0b90*/  LEA R19, R10, UR4, 0x2 ;  /* 0x000000040a137c11 */ /* 0x000fca000f8e10ff */
[----:B--2---:R2:W-:Y:S01]  /*0ba0*/  STS [R19], R14 ;  /* 0x0000000e13007388 */ /* 0x0045e20000000800 */
[----:B------:R-:W-:Y:S05]  /*0bb0*/  @!P4 BRA `(.L_x_3) ;  /* 0x000000000024c947 */ /* 0x000fea0003800000 */
[----:B------:R-:W-:Y:S02]  /*0bc0*/  ISETP.NE.AND P4, PT, R8, 0x2, PT ;  /* 0x000000020800780c */ /* 0x000fe40003f85270 */
[----:B------:R-:W-:-:S05]  /*0bd0*/  IADD3 R15, PT, PT, R17, 0x4, RZ ;  /* 0x00000004110f7810 */ /* 0x000fca0007ffe0ff */
[----:B--2---:R-:W-:-:S06]  /*0be0*/  IMAD.WIDE.U32 R14, R15, 0x4, R12 ;  /* 0x000000040f0e7825 */ /* 0x004fcc00078e000c */
[----:B------:R-:W-:Y:S01]  /*0bf0*/  @P4 VIADD R17, R17, 0x8 ;  /* 0x0000000811114836 */ /* 0x000fe20000000000 */
[----:B------:R-:W2:Y:S03]  /*0c00*/  LDG.E R14, desc[UR8][R14.64] ;  /* 0x000000080e0e7981 */ /* 0x000ea6000c1e1900 */
[----:B------:R-:W-:-:S06]  /*0c10*/  @P4 IMAD.WIDE.U32 R12, R17, 0x4, R12 ;  /* 0x00000004110c4825 */ /* 0x000fcc00078e000c */
[----:B------:R-:W3:Y:S04]  /*0c20*/  @P4 LDG.E R12, desc[UR8][R12.64] ;  /* 0x000000080c0c4981 */ /* 0x000ee8000c1e1900 */
[----:B--2---:R4:W-:Y:S04]  /*0c30*/  STS [R19+0x10], R14 ;  /* 0x0000100e13007388 */ /* 0x0049e80000000800 */
[----:B---3--:R4:W-:Y:S02]  /*0c40*/  @P4 STS [R19+0x20], R12 ;  /* 0x0000200c13004388 */ /* 0x0089e40000000800 */
.L_x_3:
[----:B------:R-:W-:Y:S05]  /*0c50*/  @P0 BRA `(.L_x_6) ;  /* 0xfffffff400480947 */ /* 0x000fea000383ffff */
.L_x_0:
[----:B------:R-:W-:Y:S01]  /*0c60*/  BAR.SYNC.DEFER_BLOCKING 0x0 ;  /* 0x0000000000007b1d */ /* 0x000fe20000010000 */
[----:B------:R-:W-:-:S13]  /*0c70*/  ISETP.GE.AND P0, PT, R6, 0x4, PT ;  /* 0x000000040600780c */ /* 0x000fda0003f06270 */
[----:B------:R-:W-:Y:S05]  /*0c80*/  @!P0 BRA `(.L_x_7) ;  /* 0x0000002800808947 */ /* 0x000fea0003800000 */
[----:B------:R-:W3:Y:S01]  /*0c90*/  S2R R4, SR_TID.X ;  /* 0x0000000000047919 */ /* 0x000ee20000002100 */
[----:B------:R-:W-:Y:S01]  /*0ca0*/  IADD3 R6, PT, PT, R6, 0x1, RZ ;  /* 0x0000000106067810 */ /* 0x000fe20007ffe0ff */
[----:B------:R-:W-:Y:S01]  /*0cb0*/  IMAD.MOV.U32 R7, RZ, RZ, RZ ;  /* 0x000000ffff077224 */ /* 0x000fe200078e00ff */
[----:B------:R-:W5:Y:S01]  /*0cc0*/  S2R R5, SR_TID.Y ;  /* 0x0000000000057919 */ /* 0x000f620000002200 */
[C---:B---3--:R-:W-:Y:S02]  /*0cd0*/  ISETP.NE.AND P3, PT, R4.reuse, 0x2, PT ;  /* 0x000000020400780c */ /* 0x048fe40003f65270 */
[CC--:B-----5:R-:W-:Y:S02]  /*0ce0*/  ISETP.GT.U32.AND P2, PT, R4.reuse, R5.reuse, PT ;  /* 0x000000050400720c */ /* 0x0e0fe40003f44070 */
[----:B------:R-:W-:Y:S02]  /*0cf0*/  VIMNMX.U32 R0, PT, PT, R5, R4, PT ;  /* 0x0000000405007248 */ /* 0x000fe40003fe0000 */
[----:B------:R-:W-:-:S02]  /*0d00*/  ISETP.LT.U32.AND P3, PT, R4, R5, !P3 ;  /* 0x000000050400720c */ /* 0x000fc40005f61070 */
[C---:B------:R-:W-:Y:S02]  /*0d10*/  ISETP.NE.AND P4, PT, R0.reuse, RZ, !P2 ;  /* 0x000000ff0000720c */ /* 0x040fe40005785270 */
[C---:B------:R-:W-:Y:S02]  /*0d20*/  ISETP.GT.U32.AND P0, PT, R0.reuse, 0x1, !P2 ;  /* 0x000000010000780c */ /* 0x040fe40005704070 */
[C---:B------:R-:W-:Y:S02]  /*0d30*/  ISETP.GT.U32.AND P1, PT, R0.reuse, 0x2, !P2 ;  /* 0x000000020000780c */ /* 0x040fe40005724070 */
[----:B------:R-:W-:Y:S02]  /*0d40*/  P2R R10, PR, RZ, 0x10 ;  /* 0x00000010ff0a7803 */ /* 0x000fe40000000000 */
[----:B------:R-:W-:Y:S02]  /*0d50*/  ISETP.GT.U32.AND P2, PT, R0, 0x3, !P2 ;  /* 0x000000030000780c */ /* 0x000fe40005744070 */
[----:B------:R-:W-:-:S11]  /*0d60*/  P2R R11, PR, RZ, 0x8 ;  /* 0x00000008ff0b7803 */ /* 0x000fd60000000000 */
.L_x_66:
[----:B------:R-:W3:Y:S01]  /*0d70*/  S2UR UR5, SR_CgaCtaId ;  /* 0x00000000000579c3 */ /* 0x000ee20000008800 */
[----:B------:R-:W5:Y:S01]  /*0d80*/  LDCU UR6, c[0x0][0x388] ;  /* 0x00007100ff0677ac */ /* 0x000f620008000800 */
[----:B------:R-:W-:Y:S01]  /*0d90*/  ISETP.NE.AND P3, PT, R4, RZ, PT ;  /* 0x000000ff0400720c */ /* 0x000fe20003f65270 */
[----:B0-----:R-:W-:Y:S01]  /*0da0*/  IMAD R0, R6, R7, RZ ;  /* 0x0000000706007224 */ /* 0x001fe200078e02ff */
[----:B------:R-:W-:Y:S01]  /*0db0*/  SHF.L.U32 R9, R7, 0x2, RZ ;  /* 0x0000000207097819 */ /* 0x000fe200000006ff */
[----:B------:R-:W-:Y:S01]  /*0dc0*/  UMOV UR4, 0x400 ;  /* 0x0000040000047882 */ /* 0x000fe20000000000 */
[----:B------:R-:W-:Y:S01]  /*0dd0*/  ISETP.EQ.AND P3, PT, R4, R5, !P3 ;  /* 0x000000050400720c */ /* 0x000fe20005f62270 */
[----:B------:R-:W-:Y:S02]  /*0de0*/  BSSY.RECONVERGENT B0, `(.L_x_8) ;  /* 0x0000018000007945 */ /* 0x000fe40003800200 */
[----:B012-4-:R-:W-:Y:S02]  /*0df0*/  IMAD R14, R6, R9, RZ ;  /* 0x00000009060e7224 */ /* 0x017fe400078e02ff */
[----:B-----5:R-:W-:-:S04]  /*0e00*/  IMAD R13, R5, UR6, R5 ;  /* 0x00000006050d7c24 */ /* 0x020fc8000f8e0205 */
[----:B------:R-:W-:Y:S01]  /*0e10*/  IMAD R0, R0, 0x4, R13 ;  /* 0x0000000400007824 */ /* 0x000fe200078e020d */
[----:B---3--:R-:W-:-:S06]  /*0e20*/  ULEA UR4, UR5, UR4, 0x18 ;  /* 0x0000000405047291 */ /* 0x008fcc000f8ec0ff */
[----:B------:R-:W-:Y:S01]  /*0e30*/  LEA R12, R0, UR4, 0x2 ;  /* 0x00000004000c7c11 */ /* 0x000fe2000f8e10ff */
[----:B------:R-:W-:Y:S06]  /*0e40*/  @!P3 BRA `(.L_x_9) ;  /* 0x000000000044b947 */ /* 0x000fec0003800000 */
[----:B------:R-:W0:Y:S01]  /*0e50*/  LDS R8, [R12] ;  /* 0x000000000c087984 */ /* 0x000e220000000800 */
[----:B------:R-:W-:Y:S01]  /*0e60*/  BSSY.RECONVERGENT B1, `(.L_x_10) ;  /* 0x000000e000017945 */ /* 0x000fe20003800200 */
[----:B0-----:R-:W-:Y:S01]  /*0e70*/  IADD3 R0, PT, PT, R8, -0xd000000, RZ ;  /* 0xf300000008007810 */ /* 0x001fe20007ffe0ff */
[----:B------:R0:W1:Y:S03]  /*0e80*/  MUFU.RSQ R15, R8 ;  /* 0x00000008000f7308 */ /* 0x0000660000001400 */
[----:B------:R-:W-:-:S13]  /*0e90*/  ISETP.GT.U32.AND P3, PT, R0, 0x727fffff, PT ;  /* 0x727fffff0000780c */ /* 0x000fda0003f64070 */
[----:B0-----:R-:W-:Y:S05]  /*0ea0*/  @!P3 BRA `(.L_x_11) ;  /* 0x000000000014b947 */ /* 0x001fea0003800000 */
[----:B------:R-:W-:Y:S01]  /*0eb0*/  IMAD.MOV.U32 R0, RZ, RZ, R8 ;  /* 0x000000ffff007224 */ /* 0x000fe200078e0008 */
[----:B------:R-:W-:-:S07]  /*0ec0*/  MOV R20, 0xee0 ;  /* 0x00000ee000147802 */ /* 0x000fce0000000f00 */
[----:B-1----:R-:W-:Y:S05]  /*0ed0*/  CALL.REL.NOINC `($__internal_0_$__cuda_sm20_sqrt_rn_f32_slowpath) ;  /* 0x0000002400f47944 */ /* 0x002fea0003c00000 */
[----:B------:R-:W-:Y:S01]  /*0ee0*/  MOV R13, R2 ;  /* 0x00000002000d7202 */ /* 0x000fe20000000f00 */
[----:B------:R-:W-:Y:S06]  /*0ef0*/  BRA `(.L_x_12) ;  /* 0x0000000000107947 */ /* 0x000fec0003800000 */
.L_x_11:
[----:B-1----:R-:W-:Y:S01]  /*0f00*/  FMUL.FTZ R13, R8, R15 ;  /* 0x0000000f080d7220 */ /* 0x002fe20000410000 */
[----:B------:R-:W-:-:S03]  /*0f10*/  FMUL.FTZ R2, R15, 0.5 ;  /* 0x3f0000000f027820 */ /* 0x000fc60000410000 */
[----:B------:R-:W-:-:S04]  /*0f20*/  FFMA R0, -R13, R13, R8 ;  /* 0x0000000d0d007223 */ /* 0x000fc80000000108 */
[----:B------:R-:W-:-:S07]  /*0f30*/  FFMA R13, R0, R2, R13 ;  /* 0x00000002000d7223 */ /* 0x000fce000000000d */
.L_x_12:
[----:B------:R-:W-:Y:S05]  /*0f40*/  BSYNC.RECONVERGENT B1 ;  /* 0x0000000000017941 */ /* 0x000fea0003800200 */
.L_x_10:
[----:B------:R0:W-:Y:S02]  /*0f50*/  STS [R12], R13 ;  /* 0x0000000d0c007388 */ /* 0x0001e40000000800 */
.L_x_9:
[----:B------:R-:W-:Y:S05]  /*0f60*/  BSYNC.RECONVERGENT B0 ;  /* 0x0000000000007941 */ /* 0x000fea0003800200 */
.L_x_8:
[----:B------:R-:W1:Y:S01]  /*0f70*/  S2UR UR5, SR_CgaCtaId ;  /* 0x00000000000579c3 */ /* 0x000e620000008800 */
[----:B------:R-:W0:Y:S07]  /*0f80*/  LDCU UR6, c[0x0][0x388] ;  /* 0x00007100ff0677ac */ /* 0x000e2e0008000800 */
[----:B------:R-:W-:Y:S01]  /*0f90*/  BAR.SYNC.DEFER_BLOCKING 0x0 ;  /* 0x0000000000007b1d */ /* 0x000fe20000010000 */
[----:B------:R-:W-:-:S04]  /*0fa0*/  ISETP.NE.AND P3, PT, R4, RZ, PT ;  /* 0x000000ff0400720c */ /* 0x000fc80003f65270 */
[C---:B------:R-:W-:Y:S01]  /*0fb0*/  ISETP.GE.U32.OR P3, PT, R4.reuse, R5, P3 ;  /* 0x000000050400720c */ /* 0x040fe20001f66470 */
[----:B------:R-:W-:Y:S01]  /*0fc0*/  UMOV UR4, 0x400 ;  /* 0x0000040000047882 */ /* 0x000fe20000000000 */
[----:B------:R-:W-:Y:S01]  /*0fd0*/  BSSY.RECONVERGENT B2, `(.L_x_13) ;  /* 0x0000019000027945 */ /* 0x000fe20003800200 */
[--C-:B0-----:R-:W-:Y:S02]  /*0fe0*/  IMAD R13, R5, UR6, R4.reuse ;  /* 0x00000006050d7c24 */ /* 0x101fe4000f8e0204 */
[----:B------:R-:W-:Y:S02]  /*0ff0*/  IMAD R15, R4, UR6, R4 ;  /* 0x00000006040f7c24 */ /* 0x000fe4000f8e0204 */
[C---:B------:R-:W-:Y:S01]  /*1000*/  IMAD.IADD R13, R14.reuse, 0x1, R13 ;  /* 0x000000010e0d7824 */ /* 0x040fe200078e020d */
[----:B-1----:R-:W-:Y:S02]  /*1010*/  ULEA UR4, UR5, UR4, 0x18 ;  /* 0x0000000405047291 */ /* 0x002fe4000f8ec0ff */
[----:B------:R-:W-:-:S04]  /*1020*/  IADD3 R8, PT, PT, R14, R15, RZ ;  /* 0x0000000f0e087210 */ /* 0x000fc80007ffe0ff */
[----:B------:R-:W-:Y:S02]  /*1030*/  LEA R13, R13, UR4, 0x2 ;  /* 0x000000040d0d7c11 */ /* 0x000fe4000f8e10ff */
[----:B------:R-:W-:Y:S01]  /*1040*/  LEA R8, R8, UR4, 0x2 ;  /* 0x0000000408087c11 */ /* 0x000fe2000f8e10ff */
[----:B------:R-:W-:Y:S06]  /*1050*/  @P3 BRA `(.L_x_14) ;  /* 0x0000000000403947 */ /* 0x000fec0003800000 */
[----:B------:R-:W0:Y:S01]  /*1060*/  LDS R16, [R8] ;  /* 0x0000000008107984 */ /* 0x000e220000000800 */
[----:B------:R-:W-:Y:S03]  /*1070*/  BSSY.RECONVERGENT B3, `(.L_x_15) ;  /* 0x000000d000037945 */ /* 0x000fe60003800200 */
[----:B------:R-:W1:Y:S01]  /*1080*/  LDS R25, [R13] ;  /* 0x000000000d197984 */ /* 0x000e620000000800 */
[----:B0-----:R-:W0:Y:S08]  /*1090*/  MUFU.RCP R0, R16 ;  /* 0x0000001000007308 */ /* 0x001e300000001000 */
[----:B-1----:R-:W1:Y:S01]  /*10a0*/  FCHK P3, R25, R16 ;  /* 0x0000001019007302 */ /* 0x002e620000060000 */
[----:B0-----:R-:W-:-:S04]  /*10b0*/  FFMA R15, -R16, R0, 1 ;  /* 0x3f800000100f7423 */ /* 0x001fc80000000100 */
[----:B------:R-:W-:-:S04]  /*10c0*/  FFMA R0, R0, R15, R0 ;  /* 0x0000000f00007223 */ /* 0x000fc80000000000 */
[----:B------:R-:W-:-:S04]  /*10d0*/  FFMA R15, R25, R0, RZ ;  /* 0x00000000190f7223 */ /* 0x000fc800000000ff */
[----:B------:R-:W-:-:S04]  /*10e0*/  FFMA R2, -R16, R15, R25 ;  /* 0x0000000f10027223 */ /* 0x000fc80000000119 */
[----:B------:R-:W-:Y:S01]  /*10f0*/  FFMA R0, R0, R2, R15 ;  /* 0x0000000200007223 */ /* 0x000fe2000000000f */
[----:B-1----:R-:W-:Y:S06]  /*1100*/  @!P3 BRA `(.L_x_16) ;  /* 0x00000000000cb947 */ /* 0x002fec0003800000 */
[----:B------:R-:W-:Y:S01]  /*1110*/  IMAD.MOV.U32 R0, RZ, RZ, R16 ;  /* 0x000000ffff007224 */ /* 0x000fe200078e0010 */
[----:B------:R-:W-:-:S07]  /*1120*/  MOV R2, 0x1140 ;  /* 0x0000114000027802 */ /* 0x000fce0000000f00 */
[----:B------:R-:W-:Y:S05]  /*1130*/  CALL.REL.NOINC `($__internal_1_$__cuda_sm3x_div_rn_noftz_f32_slowpath) ;  /* 0x0000002400b47944 */ /* 0x000fea0003c00000 */
.L_x_16:
[----:B------:R-:W-:Y:S05]  /*1140*/  BSYNC.RECONVERGENT B3 ;  /* 0x0000000000037941 */ /* 0x000fea0003800200 */
.L_x_15:
[----:B------:R0:W-:Y:S02]  /*1150*/  STS [R13], R0 ;  /* 0x000000000d007388 */ /* 0x0001e40000000800 */
.L_x_14:
[----:B------:R-:W-:Y:S05]  /*1160*/  BSYNC.RECONVERGENT B2 ;  /* 0x0000000000027941 */ /* 0x000fea0003800200 */
.L_x_13:
[----:B------:R-:W0:Y:S01]  /*1170*/  LDCU UR5, c[0x0][0x388] ;  /* 0x00007100ff0577ac */ /* 0x000e220008000800 */
[----:B------:R-:W-:Y:S01]  /*1180*/  BAR.SYNC.DEFER_BLOCKING 0x0 ;  /* 0x0000000000007b1d */ /* 0x000fe20000010000 */
[----:B------:R-:W-:-:S05]  /*1190*/  ISETP.NE.AND P3, PT, R10, RZ, PT ;  /* 0x000000ff0a00720c */ /* 0x000fca0003f65270 */
[----:B------:R-:W-:Y:S01]  /*11a0*/  BSSY.RECONVERGENT B0, `(.L_x_17) ;  /* 0x000001f000007945 */ /* 0x000fe20003800200 */
[--C-:B0-----:R-:W-:Y:S02]  /*11b0*/  IMAD R0, R4, UR5, R14.reuse ;  /* 0x0000000504007c24 */ /* 0x101fe4000f8e020e */
[----:B------:R-:W-:-:S03]  /*11c0*/  IMAD R15, R5, UR5, R14 ;  /* 0x00000005050f7c24 */ /* 0x000fc6000f8e020e */
[----:B------:R-:W-:Y:S02]  /*11d0*/  LEA R14, R0, UR4, 0x2 ;  /* 0x00000004000e7c11 */ /* 0x000fe4000f8e10ff */
[----:B------:R-:W-:Y:S01]  /*11e0*/  LEA R15, R15, UR4, 0x2 ;  /* 0x000000040f0f7c11 */ /* 0x000fe2000f8e10ff */
[----:B------:R-:W-:Y:S04]  /*11f0*/  @P3 LDS R19, [R13] ;  /* 0x000000000d133984 */ /* 0x000fe80000000800 */
[----:B------:R-:W-:Y:S04]  /*1200*/  @P3 LDS R0, [R14] ;  /* 0x000000000e003984 */ /* 0x000fe80000000800 */
[----:B------:R-:W0:Y:S02]  /*1210*/  @P3 LDS R17, [R15] ;  /* 0x000000000f113984 */ /* 0x000e240000000800 */
[----:B0-----:R-:W-:-:S05]  /*1220*/  @P3 FFMA R0, -R0, R17, R19 ;  /* 0x0000001100003223 */ /* 0x001fca0000000113 */
[----:B------:R0:W-:Y:S01]  /*1230*/  @P3 STS [R13], R0 ;  /* 0x000000000d003388 */ /* 0x0001e20000000800 */
[----:B------:R-:W-:Y:S01]  /*1240*/  BAR.SYNC.DEFER_BLOCKING 0x0 ;  /* 0x0000000000007b1d */ /* 0x000fe20000010000 */
[----:B------:R-:W-:-:S04]  /*1250*/  ISETP.NE.AND P3, PT, R4, 0x1, PT ;  /* 0x000000010400780c */ /* 0x000fc80003f65270 */
[----:B------:R-:W-:-:S13]  /*1260*/  ISETP.NE.OR P3, PT, R4, R5, P3 ;  /* 0x000000050400720c */ /* 0x000fda0001f65670 */
[----:B0-----:R-:W-:Y:S05]  /*1270*/  @P3 BRA `(.L_x_18) ;  /* 0x0000000000443947 */ /* 0x001fea0003800000 */
        /* <DEDUP_REMOVED lines=11> */
.L_x_20:
[----:B-1----:R-:W-:Y:S01]  /*1330*/  FMUL.FTZ R17, R16, R19 ;  /* 0x0000001310117220 */ /* 0x002fe20000410000 */
[----:B------:R-:W-:-:S03]  /*1340*/  FMUL.FTZ R2, R19, 0.5 ;  /* 0x3f00000013027820 */ /* 0x000fc60000410000 */
[----:B------:R-:W-:-:S04]  /*1350*/  FFMA R0, -R17, R17, R16 ;  /* 0x0000001111007223 */ /* 0x000fc80000000110 */
[----:B------:R-:W-:-:S07]  /*1360*/  FFMA R17, R0, R2, R17 ;  /* 0x0000000200117223 */ /* 0x000fce0000000011 */
.L_x_21:
[----:B------:R-:W-:Y:S05]  /*1370*/  BSYNC.RECONVERGENT B1 ;  /* 0x0000000000017941 */ /* 0x000fea0003800200 */
.L_x_19:
[----:B------:R0:W-:Y:S02]  /*1380*/  STS [R12], R17 ;  /* 0x000000110c007388 */ /* 0x0001e40000000800 */
.L_x_18:
[----:B------:R-:W-:Y:S05]  /*1390*/  BSYNC.RECONVERGENT B0 ;  /* 0x0000000000007941 */ /* 0x000fea0003800200 */
.L_x_17:
[----:B------:R-:W-:Y:S01]  /*13a0*/  BAR.SYNC.DEFER_BLOCKING 0x0 ;  /* 0x0000000000007b1d */ /* 0x000fe20000010000 */
[----:B------:R-:W-:-:S04]  /*13b0*/  ISETP.NE.AND P3, PT, R4, 0x1, PT ;  /* 0x000000010400780c */ /* 0x000fc80003f65270 */
[----:B------:R-:W-:Y:S01]  /*13c0*/  ISETP.GE.U32.OR P3, PT, R4, R5, P3 ;  /* 0x000000050400720c */ /* 0x000fe20001f66470 */
[----:B------:R-:W-:-:S12]  /*13d0*/  BSSY.RECONVERGENT B2, `(.L_x_22) ;  /* 0x0000012000027945 */ /* 0x000fd80003800200 */
[----:B------:R-:W-:Y:S05]  /*13e0*/  @P3 BRA `(.L_x_23) ;  /* 0x0000000000403947 */ /* 0x000fea0003800000 */
[----:B------:R-:W1:Y:S01]  /*13f0*/  LDS R16, [R8] ;  /* 0x0000000008107984 */ /* 0x000e620000000800 */
[----:B------:R-:W-:Y:S03]  /*1400*/  BSSY.RECONVERGENT B3, `(.L_x_24) ;  /* 0x000000d000037945 */ /* 0x000fe60003800200 */
[----:B------:R-:W2:Y:S01]  /*1410*/  LDS R25, [R13] ;  /* 0x000000000d197984 */ /* 0x000ea20000000800 */
[----:B-1----:R-:W0:Y:S08]  /*1420*/  MUFU.RCP R0, R16 ;  /* 0x0000001000007308 */ /* 0x002e300000001000 */
[----:B--2---:R-:W1:Y:S01]  /*1430*/  FCHK P3, R25, R16 ;  /* 0x0000001019007302 */ /* 0x004e620000060000 */
        /* <DEDUP_REMOVED lines=9> */
.L_x_25:
[----:B------:R-:W-:Y:S05]  /*14d0*/  BSYNC.RECONVERGENT B3 ;  /* 0x0000000000037941 */ /* 0x000fea0003800200 */
.L_x_24:
[----:B------:R1:W-:Y:S02]  /*14e0*/  STS [R13], R0 ;  /* 0x000000000d007388 */ /* 0x0003e40000000800 */
.L_x_23:
[----:B------:R-:W-:Y:S05]  /*14f0*/  BSYNC.RECONVERGENT B2 ;  /* 0x0000000000027941 */ /* 0x000fea0003800200 */
.L_x_22:
[----:B------:R-:W-:Y:S01]  /*1500*/  BAR.SYNC.DEFER_BLOCKING 0x0 ;  /* 0x0000000000007b1d */ /* 0x000fe20000010000 */
[----:B------:R-:W-:-:S04]  /*1510*/  ISETP.NE.AND P3, PT, R4, 0x2, PT ;  /* 0x000000020400780c */ /* 0x000fc80003f65270 */
[----:B------:R-:W-:Y:S01]  /*1520*/  ISETP.NE.OR P3, PT, R4, R5, P3 ;  /* 0x000000050400720c */ /* 0x000fe20001f65670 */
[----:B------:R-:W-:Y:S01]  /*1530*/  BSSY.RECONVERGENT B0, `(.L_x_26) ;  /* 0x0000019000007945 */ /* 0x000fe20003800200 */
[----:B-1----:R-:W-:Y:S04]  /*1540*/  @P0 LDS R0, [R14+0x4] ;  /* 0x000004000e000984 */ /* 0x002fe80000000800 */
[----:B0-----:R-:W-:Y:S04]  /*1550*/  @P0 LDS R17, [R15+0x4] ;  /* 0x000004000f110984 */ /* 0x001fe80000000800 */
[----:B------:R-:W0:Y:S02]  /*1560*/  @P0 LDS R19, [R13] ;  /* 0x000000000d130984 */ /* 0x000e240000000800 */
[----:B0-----:R-:W-:-:S05]  /*1570*/  @P0 FFMA R0, -R0, R17, R19 ;  /* 0x0000001100000223 */ /* 0x001fca0000000113 */
[----:B------:R0:W-:Y:S01]  /*1580*/  @P0 STS [R13], R0 ;  /* 0x000000000d000388 */ /* 0x0001e20000000800 */
[----:B------:R-:W-:Y:S06]  /*1590*/  BAR.SYNC.DEFER_BLOCKING 0x0 ;  /* 0x0000000000007b1d */ /* 0x000fec0000010000 */
[----:B------:R-:W-:Y:S05]  /*15a0*/  @P3 BRA `(.L_x_27) ;  /* 0x0000000000443947 */ /* 0x000fea0003800000 */
        /* <DEDUP_REMOVED lines=11> */
.L_x_29:
[----:B-1----:R-:W-:Y:S01]  /*1660*/  FMUL.FTZ R17, R16, R19 ;  /* 0x0000001310117220 */ /* 0x002fe20000410000 */
[----:B------:R-:W-:-:S03]  /*1670*/  FMUL.FTZ R2, R19, 0.5 ;  /* 0x3f00000013027820 */ /* 0x000fc60000410000 */
[----:B------:R-:W-:-:S04]  /*1680*/  FFMA R0, -R17, R17, R16 ;  /* 0x0000001111007223 */ /* 0x000fc80000000110 */
[----:B------:R-:W-:-:S07]  /*1690*/  FFMA R17, R0, R2, R17 ;  /* 0x0000000200117223 */ /* 0x000fce0000000011 */
.L_x_30:
[----:B------:R-:W-:Y:S05]  /*16a0*/  BSYNC.RECONVERGENT B1 ;  /* 0x0000000000017941 */ /* 0x000fea0003800200 */
.L_x_28:
[----:B------:R1:W-:Y:S02]  /*16b0*/  STS [R12], R17 ;  /* 0x000000110c007388 */ /* 0x0003e40000000800 */
.L_x_27:
[----:B------:R-:W-:Y:S05]  /*16c0*/  BSYNC.RECONVERGENT B0 ;  /* 0x0000000000007941 */ /* 0x000fea0003800200 */
.L_x_26:
[----:B------:R-:W-:Y:S01]  /*16d0*/  BAR.SYNC.DEFER_BLOCKING 0x0 ;  /* 0x0000000000007b1d */ /* 0x000fe20000010000 */
[----:B------:R-:W-:-:S05]  /*16e0*/  ISETP.NE.AND P3, PT, R11, RZ, PT ;  /* 0x000000ff0b00720c */ /* 0x000fca0003f65270 */
[----:B------:R-:W-:Y:S08]  /*16f0*/  BSSY.RECONVERGENT B2, `(.L_x_31) ;  /* 0x0000012000027945 */ /* 0x000ff00003800200 */
[----:B------:R-:W-:Y:S05]  /*1700*/  @!P3 BRA `(.L_x_32) ;  /* 0x000000000040b947 */ /* 0x000fea0003800000 */
[----:B------:R-:W0:Y:S01]  /*1710*/  LDS R16, [R8] ;  /* 0x0000000008107984 */ /* 0x000e220000000800 */
[----:B------:R-:W-:Y:S03]  /*1720*/  BSSY.RECONVERGENT B3, `(.L_x_33) ;  /* 0x000000d000037945 */ /* 0x000fe60003800200 */
[----:B------:R-:W2:Y:S01]  /*1730*/  LDS R25, [R13] ;  /* 0x000000000d197984 */ /* 0x000ea20000000800 */
[----:B0-----:R-:W1:Y:S08]  /*1740*/  MUFU.RCP R0, R16 ;  /* 0x0000001000007308 */ /* 0x001e700000001000 */
[----:B--2---:R-:W0:Y:S01]  /*1750*/  FCHK P3, R25, R16 ;  /* 0x0000001019007302 */ /* 0x004e220000060000 */
[----:B-1----:R-:W-:-:S04]  /*1760*/  FFMA R17, -R16, R0, 1 ;  /* 0x3f80000010117423 */ /* 0x002fc80000000100 */
[----:B------:R-:W-:-:S04]  /*1770*/  FFMA R0, R0, R17, R0 ;  /* 0x0000001100007223 */ /* 0x000fc80000000000 */
[----:B------:R-:W-:-:S04]  /*1780*/  FFMA R17, R25, R0, RZ ;  /* 0x0000000019117223 */ /* 0x000fc800000000ff */
[----:B------:R-:W-:-:S04]  /*1790*/  FFMA R2, -R16, R17, R25 ;  /* 0x0000001110027223 */ /* 0x000fc80000000119 */
[----:B------:R-:W-:Y:S01]  /*17a0*/  FFMA R0, R0, R2, R17 ;  /* 0x0000000200007223 */ /* 0x000fe20000000011 */
[----:B0-----:R-:W-:Y:S06]  /*17b0*/  @!P3 BRA `(.L_x_34) ;  /* 0x00000000000cb947 */ /* 0x001fec0003800000 */
[----:B------:R-:W-:Y:S01]  /*17c0*/  IMAD.MOV.U32 R0, RZ, RZ, R16 ;  /* 0x000000ffff007224 */ /* 0x000fe200078e0010 */
[----:B------:R-:W-:-:S07]  /*17d0*/  MOV R2, 0x17f0 ;  /* 0x000017f000027802 */ /* 0x000fce0000000f00 */
[----:B------:R-:W-:Y:S05]  /*17e0*/  CALL.REL.NOINC `($__internal_1_$__cuda_sm3x_div_rn_noftz_f32_slowpath) ;  /* 0x0000002000087944 */ /* 0x000fea0003c00000 */
.L_x_34:
[----:B------:R-:W-:Y:S05]  /*17f0*/  BSYNC.RECONVERGENT B3 ;  /* 0x0000000000037941 */ /* 0x000fea0003800200 */
.L_x_33:
[----:B------:R2:W-:Y:S02]  /*1800*/  STS [R13], R0 ;  /* 0x000000000d007388 */ /* 0x0005e40000000800 */
.L_x_32:
[----:B------:R-:W-:Y:S05]  /*1810*/  BSYNC.RECONVERGENT B2 ;  /* 0x0000000000027941 */ /* 0x000fea0003800200 */
.L_x_31:
[----:B------:R-:W-:Y:S01]  /*1820*/  BAR.SYNC.DEFER_BLOCKING 0x0 ;  /* 0x0000000000007b1d */ /* 0x000fe20000010000 */
[----:B------:R-:W-:-:S04]  /*1830*/  ISETP.NE.AND P3, PT, R4, 0x3, PT ;  /* 0x000000030400780c */ /* 0x000fc80003f65270 */
[----:B------:R-:W-:Y:S01]  /*1840*/  ISETP.NE.OR P3, PT, R4, R5, P3 ;  /* 0x000000050400720c */ /* 0x000fe20001f65670 */
[----:B------:R-:W-:Y:S01]  /*1850*/  BSSY.RECONVERGENT B0, `(.L_x_35) ;  /* 0x0000019000007945 */ /* 0x000fe20003800200 */
[----:B0-2---:R-:W-:Y:S04]  /*1860*/  @P1 LDS R0, [R14+0x8] ;  /* 0x000008000e001984 */ /* 0x005fe80000000800 */
[----:B-1----:R-:W-:Y:S04]  /*1870*/  @P1 LDS R17, [R15+0x8] ;  /* 0x000008000f111984 */ /* 0x002fe80000000800 */
        /* <DEDUP_REMOVED lines=16> */
.L_x_38:
[----:B-1----:R-:W-:Y:S01]  /*1980*/  FMUL.FTZ R17, R16, R19 ;  /* 0x0000001310117220 */ /* 0x002fe20000410000 */
[----:B------:R-:W-:-:S03]  /*1990*/  FMUL.FTZ R2, R19, 0.5 ;  /* 0x3f00000013027820 */ /* 0x000fc60000410000 */
[----:B------:R-:W-:-:S04]  /*19a0*/  FFMA R0, -R17, R17, R16 ;  /* 0x0000001111007223 */ /* 0x000fc80000000110 */
[----:B------:R-:W-:-:S07]  /*19b0*/  FFMA R17, R0, R2, R17 ;  /* 0x0000000200117223 */ /* 0x000fce0000000011 */
.L_x_39:
[----:B------:R-:W-:Y:S05]  /*19c0*/  BSYNC.RECONVERGENT B1 ;  /* 0x0000000000017941 */ /* 0x000fea0003800200 */
.L_x_37:
[----:B------:R1:W-:Y:S02]  /*19d0*/  STS [R12], R17 ;  /* 0x000000110c007388 */ /* 0x0003e40000000800 */
.L_x_36:
[----:B------:R-:W-:Y:S05]  /*19e0*/  BSYNC.RECONVERGENT B0 ;  /* 0x0000000000007941 */ /* 0x000fea0003800200 */
.L_x_35:
[----:B------:R-:W-:Y:S01]  /*19f0*/  BAR.SYNC.DEFER_BLOCKING 0x0 ;  /* 0x0000000000007b1d */ /* 0x000fe20000010000 */
[----:B------:R-:W-:-:S04]  /*1a00*/  ISETP.NE.AND P3, PT, R4, 0x3, PT ;  /* 0x000000030400780c */ /* 0x000fc80003f65270 */
[----:B------:R-:W-:Y:S01]  /*1a10*/  ISETP.GE.U32.OR P3, PT, R4, R5, P3 ;  /* 0x000000050400720c */ /* 0x000fe20001f66470 */
[----:B------:R-:W-:-:S12]  /*1a20*/  BSSY.RECONVERGENT B2, `(.L_x_40) ;  /* 0x0000012000027945 */ /* 0x000fd80003800200 */
[----:B------:R-:W-:Y:S05]  /*1a30*/  @P3 BRA `(.L_x_41) ;  /* 0x0000000000403947 */ /* 0x000fea0003800000 */
[----:B-1----:R-:W0:Y:S01]  /*1a40*/  LDS R12, [R8] ;  /* 0x00000000080c7984 */ /* 0x002e220000000800 */
        /* <DEDUP_REMOVED lines=10> */
[----:B------:R-:W-:Y:S02]  /*1af0*/  MOV R0, R12 ;  /* 0x0000000c00007202 */ /* 0x000fe40000000f00 */
[----:B------:R-:W-:-:S07]  /*1b00*/  MOV R2, 0x1b20 ;  /* 0x00001b2000027802 */ /* 0x000fce0000000f00 */
[----:B------:R-:W-:Y:S05]  /*1b10*/  CALL.REL.NOINC `($__internal_1_$__cuda_sm3x_div_rn_noftz_f32_slowpath) ;  /* 0x0000001c003c7944 */ /* 0x000fea0003c00000 */
.L_x_43:
[----:B------:R-:W-:Y:S05]  /*1b20*/  BSYNC.RECONVERGENT B3 ;  /* 0x0000000000037941 */ /* 0x000fea0003800200 */
.L_x_42:
[----:B------:R2:W-:Y:S02]  /*1b30*/  STS [R13], R0 ;  /* 0x000000000d007388 */ /* 0x0005e40000000800 */
.L_x_41:
[----:B------:R-:W-:Y:S05]  /*1b40*/  BSYNC.RECONVERGENT B2 ;  /* 0x0000000000027941 */ /* 0x000fea0003800200 */
.L_x_40:
[----:B------:R-:W-:Y:S01]  /*1b50*/  BAR.SYNC.DEFER_BLOCKING 0x0 ;  /* 0x0000000000007b1d */ /* 0x000fe20000010000 */
[----:B-1----:R-:W-:-:S05]  /*1b60*/  VIADD R12, R7, 0x1 ;  /* 0x00000001070c7836 */ /* 0x002fca0000000000 */
[----:B------:R-:W-:Y:S01]  /*1b70*/  ISETP.GE.AND P3, PT, R12, R3, PT ;  /* 0x000000030c00720c */ /* 0x000fe20003f66270 */
[----:B------:R-:W-:Y:S04]  /*1b80*/  @P2 LDS R14, [R14+0xc] ;  /* 0x00000c000e0e2984 */ /* 0x000fe80000000800 */
[----:B------:R-:W-:Y:S04]  /*1b90*/  @P2 LDS R15, [R15+0xc] ;  /* 0x00000c000f0f2984 */ /* 0x000fe80000000800 */
[----:B------:R-:W0:Y:S02]  /*1ba0*/  @P2 LDS R17, [R13] ;  /* 0x000000000d112984 */ /* 0x000e240000000800 */
[----:B0-2---:R-:W-:-:S05]  /*1bb0*/  @P2 FFMA R0, -R14, R15, R17 ;  /* 0x0000000f0e002223 */ /* 0x005fca0000000111 */
[----:B------:R0:W-:Y:S01]  /*1bc0*/  @P2 STS [R13], R0 ;  /* 0x000000000d002388 */ /* 0x0001e20000000800 */
[----:B------:R-:W-:Y:S06]  /*1bd0*/  BAR.SYNC.DEFER_BLOCKING 0x0 ;  /* 0x0000000000007b1d */ /* 0x000fec0000010000 */
[----:B------:R-:W-:Y:S05]  /*1be0*/  @P3 BRA `(.L_x_44) ;  /* 0x0000001000c03947 */ /* 0x000fea0003800000 */
[----:B0-----:R-:W-:Y:S01]  /*1bf0*/  IADD3 R13, PT, PT, R9, R4, RZ ;  /* 0x00000004090d7210 */ /* 0x001fe20007ffe0ff */
[----:B------:R-:W-:Y:S01]  /*1c00*/  IMAD.MOV.U32 R15, RZ, RZ, R7 ;  /* 0x000000ffff0f7224 */ /* 0x000fe200078e0007 */
[----:B------:R-:W-:Y:S01]  /*1c10*/  PRMT R14, RZ, 0x7610, R14 ;  /* 0x00007610ff0e7816 */ /* 0x000fe2000000000e */
[----:B------:R-:W-:Y:S01]  /*1c20*/  UMOV UR4, URZ ;  /* 0x000000ff00047c82 */ /* 0x000fe20008000000 */
[----:B------:R-:W-:-:S07]  /*1c30*/  MOV R0, R12 ;  /* 0x0000000c00007202 */ /* 0x000fce0000000f00 */
.L_x_65:
[----:B0-----:R-:W0:Y:S01]  /*1c40*/  S2UR UR7, SR_CgaCtaId ;  /* 0x00000000000779c3 */ /* 0x001e220000008800 */
[----:B-1----:R-:W1:Y:S01]  /*1c50*/  LDCU UR10, c[0x0][0x388] ;  /* 0x00007100ff0a77ac */ /* 0x002e620008000800 */
[----:B------:R-:W-:Y:S01]  /*1c60*/  ISETP.NE.AND P3, PT, R4, RZ, PT ;  /* 0x000000ff0400720c */ /* 0x000fe20003f65270 */
[----:B------:R-:W-:Y:S01]  /*1c70*/  BSSY.RECONVERGENT B2, `(.L_x_45) ;  /* 0x000001c000027945 */ /* 0x000fe20003800200 */
[----:B------:R-:W-:Y:S01]  /*1c80*/  LEA R16, R0, R5, 0x2 ;  /* 0x0000000500107211 */ /* 0x000fe200078e10ff */
[----:B------:R-:W-:Y:S01]  /*1c90*/  UMOV UR6, 0x400 ;  /* 0x0000040000067882 */ /* 0x000fe20000000000 */
[----:B------:R-:W-:Y:S01]  /*1ca0*/  UMOV UR5, UR4 ;  /* 0x0000000400057c82 */ /* 0x000fe20008000000 */
[----:B------:R-:W-:Y:S01]  /*1cb0*/  UIADD3 UR4, UPT, UPT, UR4, 0x1, URZ ;  /* 0x0000000104047890 */ /* 0x000fe2000fffe0ff */
[----:B------:R-:W-:Y:S01]  /*1cc0*/  IMAD.MOV.U32 R18, RZ, RZ, R15 ;  /* 0x000000ffff127224 */ /* 0x000fe200078e000f */
[----:B------:R-:W-:Y:S01]  /*1cd0*/  MOV R15, R0 ;  /* 0x00000000000f7202 */ /* 0x000fe20000000f00 */
[----:B-1----:R-:W-:Y:S01]  /*1ce0*/  IMAD R16, R16, UR10, RZ ;  /* 0x0000000a10107c24 */ /* 0x002fe2000f8e02ff */
[----:B0-----:R-:W-:-:S04]  /*1cf0*/  ULEA UR6, UR7, UR6, 0x18 ;  /* 0x0000000607067291 */ /* 0x001fc8000f8ec0ff */
[----:B------:R-:W-:-:S04]  /*1d00*/  IADD3 R17, PT, PT, R13, R16, RZ ;  /* 0x000000100d117210 */ /* 0x000fc80007ffe0ff */
[----:B------:R-:W-:Y:S01]  /*1d10*/  LEA R17, R17, UR6, 0x2 ;  /* 0x0000000611117c11 */ /* 0x000fe2000f8e10ff */
[----:B--2---:R-:W-:Y:S06]  /*1d20*/  @P3 BRA `(.L_x_46) ;  /* 0x0000000000403947 */ /* 0x004fec0003800000 */
        /* <DEDUP_REMOVED lines=14> */
.L_x_48:
[----:B------:R-:W-:Y:S05]  /*1e10*/  BSYNC.RECONVERGENT B3 ;  /* 0x0000000000037941 */ /* 0x000fea0003800200 */
.L_x_47:
[----:B------:R0:W-:Y:S02]  /*1e20*/  STS [R17], R0 ;  /* 0x0000000011007388 */ /* 0x0001e40000000800 */
.L_x_46:
[----:B------:R-:W-:Y:S05]  /*1e30*/  BSYNC.RECONVERGENT B2 ;  /* 0x0000000000027941 */ /* 0x000fea0003800200 */
.L_x_45:
[----:B------:R-:W1:Y:S01]  /*1e40*/  LDCU UR7, c[0x0][0x388] ;  /* 0x00007100ff0777ac */ /* 0x000e620008000800 */
[----:B------:R-:W-:Y:S01]  /*1e50*/  BAR.SYNC.DEFER_BLOCKING 0x0 ;  /* 0x0000000000007b1d */ /* 0x000fe20000010000 */
[----:B------:R-:W-:Y:S02]  /*1e60*/  ISETP.NE.AND P3, PT, R4, RZ, PT ;  /* 0x000000ff0400720c */ /* 0x000fe40003f65270 */
[----:B------:R-:W-:-:S03]  /*1e70*/  LEA R20, R16, UR6, 0x2 ;  /* 0x0000000610147c11 */ /* 0x000fc6000f8e10ff */
[----:B------:R-:W-:Y:S01]  /*1e80*/  BSSY.RECONVERGENT B2, `(.L_x_49) ;  /* 0x000001b000027945 */ /* 0x000fe20003800200 */
[----:B-1----:R-:W-:-:S05]  /*1e90*/  IMAD R19, R13, UR7, RZ ;  /* 0x000000070d137c24 */ /* 0x002fca000f8e02ff */
[----:B------:R-:W-:Y:S02]  /*1ea0*/  LEA R19, R19, UR6, 0x2 ;  /* 0x0000000613137c11 */ /* 0x000fe4000f8e10ff */
[----:B------:R-:W-:Y:S04]  /*1eb0*/  @P3 LDS R23, [R17] ;  /* 0x0000000011173984 */ /* 0x000fe80000000800 */
[----:B------:R-:W-:Y:S04]  /*1ec0*/  @P3 LDS R21, [R20] ;  /* 0x0000000014153984 */ /* 0x000fe80000000800 */
[----:B0-----:R-:W0:Y:S02]  /*1ed0*/  @P3 LDS R0, [R19] ;  /* 0x0000000013003984 */ /* 0x001e240000000800 */
[----:B0-----:R-:W-:-:S05]  /*1ee0*/  @P3 FFMA R0, -R0, R21, R23 ;  /* 0x0000001500003223 */ /* 0x001fca0000000117 */
[----:B------:R0:W-:Y:S01]  /*1ef0*/  @P3 STS [R17], R0 ;  /* 0x0000000011003388 */ /* 0x0001e20000000800 */
[----:B------:R-:W-:Y:S01]  /*1f00*/  BAR.SYNC.DEFER_BLOCKING 0x0 ;  /* 0x0000000000007b1d */ /* 0x000fe20000010000 */
[----:B------:R-:W-:-:S13]  /*1f10*/  ISETP.NE.AND P3, PT, R4, 0x1, PT ;  /* 0x000000010400780c */ /* 0x000fda0003f65270 */
[----:B0-----:R-:W-:Y:S05]  /*1f20*/  @P3 BRA `(.L_x_50) ;  /* 0x0000000000403947 */ /* 0x001fea0003800000 */
        /* <DEDUP_REMOVED lines=14> */
.L_x_52:
[----:B------:R-:W-:Y:S05]  /*2010*/  BSYNC.RECONVERGENT B3 ;  /* 0x0000000000037941 */ /* 0x000fea0003800200 */
.L_x_51:
[----:B------:R0:W-:Y:S02]  /*2020*/  STS [R17], R0 ;  /* 0x0000000011007388 */ /* 0x0001e40000000800 */
.L_x_50:
[----:B------:R-:W-:Y:S05]  /*2030*/  BSYNC.RECONVERGENT B2 ;  /* 0x0000000000027941 */ /* 0x000fea0003800200 */
.L_x_49:
[----:B------:R-:W-:Y:S01]  /*2040*/  BAR.SYNC.DEFER_BLOCKING 0x0 ;  /* 0x0000000000007b1d */ /* 0x000fe20000010000 */
[----:B------:R-:W-:-:S05]  /*2050*/  ISETP.GE.U32.AND P3, PT, R4, 0x2, PT ;  /* 0x000000020400780c */ /* 0x000fca0003f66070 */
[----:B------:R-:W-:Y:S08]  /*2060*/  BSSY.RECONVERGENT B2, `(.L_x_53) ;  /* 0x0000019000027945 */ /* 0x000ff00003800200 */
[----:B0-----:R-:W-:Y:S04]  /*2070*/  @P3 LDS R0, [R19+0x4] ;  /* 0x0000040013003984 */ /* 0x001fe80000000800 */
[----:B------:R-:W-:Y:S04]  /*2080*/  @P3 LDS R21, [R20+0x4] ;  /* 0x0000040014153984 */ /* 0x000fe80000000800 */
[----:B------:R-:W0:Y:S02]  /*2090*/  @P3 LDS R23, [R17] ;  /* 0x0000000011173984 */ /* 0x000e240000000800 */
        /* <DEDUP_REMOVED lines=19> */
.L_x_56:
[----:B------:R-:W-:Y:S05]  /*21d0*/  BSYNC.RECONVERGENT B3 ;  /* 0x0000000000037941 */ /* 0x000fea0003800200 */
.L_x_55:
[----:B------:R0:W-:Y:S02]  /*21e0*/  STS [R17], R0 ;  /* 0x0000000011007388 */ /* 0x0001e40000000800 */
.L_x_54:
[----:B------:R-:W-:Y:S05]  /*21f0*/  BSYNC.RECONVERGENT B2 ;  /* 0x0000000000027941 */ /* 0x000fea0003800200 */
.L_x_53:
        /* <DEDUP_REMOVED lines=25> */
.L_x_60:
[----:B------:R-:W-:Y:S05]  /*2390*/  BSYNC.RECONVERGENT B3 ;  /* 0x0000000000037941 */ /* 0x000fea0003800200 */
.L_x_59:
[----:B------:R0:W-:Y:S02]  /*23a0*/  STS [R17], R0 ;  /* 0x0000000011007388 */ /* 0x0001e40000000800 */
.L_x_58:
[----:B------:R-:W-:Y:S05]  /*23b0*/  BSYNC.RECONVERGENT B2 ;  /* 0x0000000000027941 */ /* 0x000fea0003800200 */
.L_x_57:
[----:B------:R-:W-:Y:S01]  /*23c0*/  BAR.SYNC.DEFER_BLOCKING 0x0 ;  /* 0x0000000000007b1d */ /* 0x000fe20000010000 */
[----:B------:R-:W-:-:S13]  /*23d0*/  ISETP.GE.U32.AND P3, PT, R4, 0x4, PT ;  /* 0x000000040400780c */ /* 0x000fda0003f66070 */
[----:B------:R-:W-:Y:S04]  /*23e0*/  @P3 LDS R19, [R19+0xc] ;  /* 0x00000c0013133984 */ /* 0x000fe80000000800 */
[----:B0-----:R-:W-:Y:S04]  /*23f0*/  @P3 LDS R0, [R20+0xc] ;  /* 0x00000c0014003984 */ /* 0x001fe80000000800 */
[----:B------:R-:W0:Y:S02]  /*2400*/  @P3 LDS R2, [R17] ;  /* 0x0000000011023984 */ /* 0x000e240000000800 */
[----:B0-----:R-:W-:-:S05]  /*2410*/  @P3 FFMA R0, -R19, R0, R2 ;  /* 0x0000000013003223 */ /* 0x001fca0000000102 */
[----:B------:R0:W-:Y:S01]  /*2420*/  @P3 STS [R17], R0 ;  /* 0x0000000011003388 */ /* 0x0001e20000000800 */
[----:B------:R-:W-:Y:S01]  /*2430*/  BAR.SYNC.DEFER_BLOCKING 0x0 ;  /* 0x0000000000007b1d */ /* 0x000fe20000010000 */
[----:B------:R-:W-:-:S13]  /*2440*/  ISETP.GT.U32.AND P3, PT, R7, R18, PT ;  /* 0x000000120700720c */ /* 0x000fda0003f64070 */
[----:B0-----:R-:W-:Y:S05]  /*2450*/  @P3 BRA `(.L_x_61) ;  /* 0x0000000800943947 */ /* 0x001fea0003800000 */
[----:B------:R-:W-:Y:S01]  /*2460*/  UISETP.GE.U32.AND UP1, UPT, UR5, 0x3, UPT ;  /* 0x000000030500788c */ /* 0x000fe2000bf26070 */
[----:B------:R-:W-:Y:S01]  /*2470*/  IMAD.IADD R16, R16, 0x1, R4 ;  /* 0x0000000110107824 */ /* 0x000fe200078e0204 */
[----:B------:R-:W-:Y:S01]  /*2480*/  LEA R20, R7, R20, 0x4 ;  /* 0x0000001407147211 */ /* 0x000fe200078e20ff */
[----:B------:R-:W-:Y:S01]  /*2490*/  ULOP3.LUT UP0, URZ, UR4, 0x3, URZ, 0xc0, !UPT ;  /* 0x0000000304ff7892 */ /* 0x000fe2000f80c0ff */
[----:B------:R-:W-:-:S05]  /*24a0*/  MOV R17, R7 ;  /* 0x0000000700117202 */ /* 0x000fca0000000f00 */
[----:B------:R-:W-:Y:S05]  /*24b0*/  BRA.U !UP1, `(.L_x_62) ;  /* 0x00000005095c7547 */ /* 0x000fea000b800000 */
[----:B------:R-:W-:Y:S01]  /*24c0*/  IMAD.MOV.U32 R17, RZ, RZ, R7 ;  /* 0x000000ffff117224 */ /* 0x000fe200078e0007 */
[----:B------:R-:W0:Y:S01]  /*24d0*/  LDCU UR10, c[0x0][0x388] ;  /* 0x00007100ff0a77ac */ /* 0x000e220008000800 */
[----:B------:R-:W-:Y:S01]  /*24e0*/  ULOP3.LUT UR7, UR4, 0xfffffffc, URZ, 0xc0, !UPT ;  /* 0xfffffffc04077892 */ /* 0x000fe2000f8ec0ff */
[----:B------:R-:W-:-:S11]  /*24f0*/  UMOV UR5, URZ ;  /* 0x000000ff00057c82 */ /* 0x000fd60008000000 */
.L_x_63:
[C---:B------:R-:W-:Y:S01]  /*2500*/  LEA R19, R17.reuse, 0x4, 0x2 ;  /* 0x0000000411137811 */ /* 0x040fe200078e10ff */
[----:B-1----:R-:W-:Y:S01]  /*2510*/  LDS R29, [R20] ;  /* 0x00000000141d7984 */ /* 0x002fe20000000800 */
[----:B------:R-:W-:Y:S01]  /*2520*/  LEA R2, R17, R16, 0x2 ;  /* 0x0000001011027211 */ /* 0x000fe200078e10ff */
[----:B------:R-:W-:Y:S01]  /*2530*/  UIADD3 UR5, UPT, UPT, UR5, 0x4, URZ ;  /* 0x0000000405057890 */ /* 0x000fe2000fffe0ff */
[----:B------:R-:W-:Y:S01]  /*2540*/  IADD3 R18, PT, PT, R19, R4, RZ ;  /* 0x0000000413127210 */ /* 0x000fe20007ffe0ff */
[----:B------:R-:W-:Y:S01]  /*2550*/  LDS R25, [R20+0x4] ;  /* 0x0000040014197984 */ /* 0x000fe20000000800 */
[----:B------:R-:W-:Y:S01]  /*2560*/  LEA R2, R2, UR6, 0x2 ;  /* 0x0000000602027c11 */ /* 0x000fe2000f8e10ff */
[----:B------:R-:W-:Y:S01]  /*2570*/  UISETP.NE.AND UP1, UPT, UR5, UR7, UPT ;  /* 0x000000070500728c */ /* 0x000fe2000bf25270 */
[----:B------:R-:W-:Y:S01]  /*2580*/  VIADD R17, R17, 0x4 ;  /* 0x0000000411117836 */ /* 0x000fe20000000000 */
[----:B------:R-:W-:Y:S01]  /*2590*/  LDS R22, [R20+0x8] ;  /* 0x0000080014167984 */ /* 0x000fe20000000800 */
[----:B0-----:R-:W-:-:S03]  /*25a0*/  IMAD R0, R18, UR10, R9 ;  /* 0x0000000a12007c24 */ /* 0x001fc6000f8e0209 */
[----:B------:R-:W-:Y:S02]  /*25b0*/  LDS R19, [R20+0xc] ;  /* 0x00000c0014137984 */ /* 0x000fe40000000800 */
[----:B------:R-:W-:Y:S02]  /*25c0*/  LEA R27, R0, UR6, 0x2 ;  /* 0x00000006001b7c11 */ /* 0x000fe4000f8e10ff */
[----:B------:R-:W-:Y:S04]  /*25d0*/  LDS R23, [R2+0x10] ;  /* 0x0000100002177984 */ /* 0x000fe80000000800 */
[----:B------:R-:W0:Y:S04]  /*25e0*/  LDS R0, [R27] ;  /* 0x000000001b007984 */ /* 0x000e280000000800 */
[----:B------:R-:W1:Y:S04]  /*25f0*/  LDS R26, [R27+0x4] ;  /* 0x000004001b1a7984 */ /* 0x000e680000000800 */
[----:B------:R-:W2:Y:S04]  /*2600*/  LDS R21, [R27+0x8] ;  /* 0x000008001b157984 */ /* 0x000ea80000000800 */
[----:B------:R-:W3:Y:S01]  /*2610*/  LDS R24, [R27+0xc] ;  /* 0x00000c001b187984 */ /* 0x000ee20000000800 */
[----:B0-----:R-:W-:Y:S01]  /*2620*/  FFMA R29, R0, R29, RZ ;  /* 0x0000001d001d7223 */ /* 0x001fe200000000ff */
[----:B------:R-:W-:-:S03]  /*2630*/  VIADD R0, R18, 0x4 ;  /* 0x0000000412007836 */ /* 0x000fc60000000000 */
[----:B-1----:R-:W-:Y:S01]  /*2640*/  FFMA R26, R26, R25, R29 ;  /* 0x000000191a1a7223 */ /* 0x002fe2000000001d */
[----:B------:R-:W-:-:S03]  /*2650*/  IMAD R0, R0, UR10, R9 ;  /* 0x0000000a00007c24 */ /* 0x000fc6000f8e0209 */
[----:B--2---:R-:W-:Y:S02]  /*2660*/  FFMA R21, R21, R22, R26 ;  /* 0x0000001615157223 */ /* 0x004fe4000000001a */
[----:B------:R-:W-:Y:S02]  /*2670*/  LEA R26, R0, UR6, 0x2 ;  /* 0x00000006001a7c11 */ /* 0x000fe4000f8e10ff */
[----:B---3--:R-:W-:-:S04]  /*2680*/  FFMA R24, R24, R19, R21 ;  /* 0x0000001318187223 */ /* 0x008fc80000000015 */
[----:B------:R-:W-:-:S05]  /*2690*/  FADD R25, -R24, R23 ;  /* 0x0000001718197221 */ /* 0x000fca0000000100 */
[----:B------:R-:W-:Y:S01]  /*26a0*/  STS [R2+0x10], R25 ;  /* 0x0000101902007388 */ /* 0x000fe20000000800 */
[----:B------:R-:W-:Y:S06]  /*26b0*/  BAR.SYNC.DEFER_BLOCKING 0x0 ;  /* 0x0000000000007b1d */ /* 0x000fec0000010000 */
[----:B------:R-:W-:Y:S04]  /*26c0*/  LDS R0, [R26] ;  /* 0x000000001a007984 */ /* 0x000fe80000000800 */
[----:B------:R-:W0:Y:S04]  /*26d0*/  LDS R27, [R20] ;  /* 0x00000000141b7984 */ /* 0x000e280000000800 */
[----:B------:R-:W-:Y:S04]  /*26e0*/  LDS R28, [R20+0x4] ;  /* 0x00000400141c7984 */ /* 0x000fe80000000800 */
[----:B------:R-:W1:Y:S04]  /*26f0*/  LDS R29, [R26+0x4] ;  /* 0x000004001a1d7984 */ /* 0x000e680000000800 */
[----:B------:R-:W-:Y:S04]  /*2700*/  LDS R19, [R26+0x8] ;  /* 0x000008001a137984 */ /* 0x000fe80000000800 */
[----:B------:R-:W2:Y:S04]  /*2710*/  LDS R22, [R20+0x8] ;  /* 0x0000080014167984 */ /* 0x000ea80000000800 */
[----:B------:R-:W-:Y:S04]  /*2720*/  LDS R23, [R26+0xc] ;  /* 0x00000c001a177984 */ /* 0x000fe80000000800 */
[----:B------:R-:W3:Y:S04]  /*2730*/  LDS R24, [R20+0xc] ;  /* 0x00000c0014187984 */ /* 0x000ee80000000800 */
[----:B------:R-:W4:Y:S01]  /*2740*/  LDS R21, [R2+0x20] ;  /* 0x0000200002157984 */ /* 0x000f220000000800 */
[----:B0-----:R-:W-:-:S04]  /*2750*/  FFMA R0, R0, R27, RZ ;  /* 0x0000001b00007223 */ /* 0x001fc800000000ff */
[----:B-1----:R-:W-:-:S04]  /*2760*/  FFMA R0, R29, R28, R0 ;  /* 0x0000001c1d007223 */ /* 0x002fc80000000000 */
[----:B--2---:R-:W-:Y:S01]  /*2770*/  FFMA R0, R19, R22, R0 ;  /* 0x0000001613007223 */ /* 0x004fe20000000000 */
[C---:B------:R-:W-:Y:S02]  /*2780*/  IADD3 R22, PT, PT, R18.reuse, 0x8, RZ ;  /* 0x0000000812167810 */ /* 0x040fe40007ffe0ff */
[----:B------:R-:W-:-:S03]  /*2790*/  IADD3 R18, PT, PT, R18, 0xc, RZ ;  /* 0x0000000c12127810 */ /* 0x000fc60007ffe0ff */
[--C-:B------:R-:W-:Y:S02]  /*27a0*/  IMAD R22, R22, UR10, R9.reuse ;  /* 0x0000000a16167c24 */ /* 0x100fe4000f8e0209 */
[----:B---3--:R-:W-:Y:S01]  /*27b0*/  FFMA R0, R23, R24, R0 ;  /* 0x0000001817007223 */ /* 0x008fe20000000000 */
[----:B------:R-:W-:Y:S02]  /*27c0*/  IMAD R18, R18, UR10, R9 ;  /* 0x0000000a12127c24 */ /* 0x000fe4000f8e0209 */
[----:B------:R-:W-:Y:S01]  /*27d0*/  LEA R27, R22, UR6, 0x2 ;  /* 0x00000006161b7c11 */ /* 0x000fe2000f8e10ff */
[----:B----4-:R-:W-:-:S05]  /*27e0*/  FADD R25, -R0, R21 ;  /* 0x0000001500197221 */ /* 0x010fca0000000100 */
        /* <DEDUP_REMOVED lines=14> */
[----:B------:R-:W-:-:S03]  /*28d0*/  LEA R19, R18, UR6, 0x2 ;  /* 0x0000000612137c11 */ /* 0x000fc6000f8e10ff */
[----:B---3--:R-:W-:-:S04]  /*28e0*/  FFMA R0, R23, R24, R0 ;  /* 0x0000001817007223 */ /* 0x008fc80000000000 */
        /* <DEDUP_REMOVED lines=14> */
[----:B--2---:R-:W-:-:S04]  /*29d0*/  FFMA R0, R27, R24, R0 ;  /* 0x000000181b007223 */ /* 0x004fc80000000000 */
[----:B---3--:R-:W-:-:S04]  /*29e0*/  FFMA R29, R29, R26, R0 ;  /* 0x0000001a1d1d7223 */ /* 0x008fc80000000000 */
[----:B----4-:R-:W-:-:S05]  /*29f0*/  FADD R29, -R29, R18 ;  /* 0x000000121d1d7221 */ /* 0x010fca0000000100 */
[----:B------:R1:W-:Y:S01]  /*2a00*/  STS [R2+0x40], R29 ;  /* 0x0000401d02007388 */ /* 0x0003e20000000800 */
[----:B------:R-:W-:Y:S06]  /*2a10*/  BAR.SYNC.DEFER_BLOCKING 0x0 ;  /* 0x0000000000007b1d */ /* 0x000fec0000010000 */
[----:B------:R-:W-:Y:S05]  /*2a20*/  BRA.U UP1, `(.L_x_63) ;  /* 0xfffffff901b47547 */ /* 0x000fea000b83ffff */
.L_x_62:
[----:B------:R-:W-:Y:S05]  /*2a30*/  BRA.U !UP0, `(.L_x_61) ;  /* 0x00000005081c7547 */ /* 0x000fea000b800000 */
[C---:B------:R-:W-:Y:S02]  /*2a40*/  LOP3.LUT P3, RZ, R14.reuse, 0x3, RZ, 0xc0, !PT ;  /* 0x000000030eff7812 */ /* 0x040fe4000786c0ff */
[----:B------:R-:W-:-:S04]  /*2a50*/  LOP3.LUT R0, R14, 0x1, RZ, 0xc0, !PT ;  /* 0x000000010e007812 */ /* 0x000fc800078ec0ff */
[----:B------:R-:W-:-:S07]  /*2a60*/  ISETP.NE.U32.AND P4, PT, R0, 0x1, PT ;  /* 0x000000010000780c */ /* 0x000fce0003f85070 */
[----:B------:R-:W-:Y:S06]  /*2a70*/  @!P3 BRA `(.L_x_64) ;  /* 0x0000000000acb947 */ /* 0x000fec0003800000 */
[----:B------:R-:W0:Y:S01]  /*2a80*/  LDCU UR5, c[0x0][0x388] ;  /* 0x00007100ff0577ac */ /* 0x000e220008000800 */
[C---:B-1----:R-:W-:Y:S01]  /*2a90*/  LEA R2, R17.reuse, R4, 0x2 ;  /* 0x0000000411027211 */ /* 0x042fe200078e10ff */
[----:B------:R-:W-:Y:S01]  /*2aa0*/  LDS R29, [R20] ;  /* 0x00000000141d7984 */ /* 0x000fe20000000800 */
[C---:B------:R-:W-:Y:S01]  /*2ab0*/  IMAD R18, R17.reuse, 0x4, R16 ;  /* 0x0000000411127824 */ /* 0x040fe200078e0210 */
[----:B------:R-:W-:Y:S02]  /*2ac0*/  IADD3 R17, PT, PT, R17, 0x2, RZ ;  /* 0x0000000211117810 */ /* 0x000fe40007ffe0ff */
[----:B------:R-:W-:Y:S01]  /*2ad0*/  IADD3 R0, PT, PT, R2, 0x4, RZ ;  /* 0x0000000402007810 */ /* 0x000fe20007ffe0ff */
[----:B------:R-:W-:Y:S01]  /*2ae0*/  LDS R25, [R20+0x4] ;  /* 0x0000040014197984 */ /* 0x000fe20000000800 */
[----:B------:R-:W-:Y:S02]  /*2af0*/  LEA R18, R18, UR6, 0x2 ;  /* 0x0000000612127c11 */ /* 0x000fe4000f8e10ff */
[----:B------:R-:W-:Y:S01]  /*2b00*/  IADD3 R2, PT, PT, R2, 0x8, RZ ;  /* 0x0000000802027810 */ /* 0x000fe20007ffe0ff */
[----:B------:R-:W-:Y:S04]  /*2b10*/  LDS R22, [R20+0x8] ;  /* 0x0000080014167984 */ /* 0x000fe80000000800 */
[----:B------:R-:W-:Y:S01]  /*2b20*/  LDS R19, [R20+0xc] ;  /* 0x00000c0014137984 */ /* 0x000fe20000000800 */
[----:B0-----:R-:W-:-:S03]  /*2b30*/  IMAD R0, R0, UR5, R9 ;  /* 0x0000000500007c24 */ /* 0x001fc6000f8e0209 */
[----:B------:R-:W-:Y:S01]  /*2b40*/  LDS R23, [R18+0x10] ;  /* 0x0000100012177984 */ /* 0x000fe20000000800 */
[----:B------:R-:W-:Y:S01]  /*2b50*/  IMAD R2, R2, UR5, R9 ;  /* 0x0000000502027c24 */ /* 0x000fe2000f8e0209 */
[----:B------:R-:W-:-:S05]  /*2b60*/  LEA R27, R0, UR6, 0x2 ;  /* 0x00000006001b7c11 */ /* 0x000fca000f8e10ff */
[----:B------:R-:W0:Y:S04]  /*2b70*/  LDS R0, [R27] ;  /* 0x000000001b007984 */ /* 0x000e280000000800 */
[----:B------:R-:W1:Y:S04]  /*2b80*/  LDS R26, [R27+0x4] ;  /* 0x000004001b1a7984 */ /* 0x000e680000000800 */
[----:B------:R-:W2:Y:S04]  /*2b90*/  LDS R21, [R27+0x8] ;  /* 0x000008001b157984 */ /* 0x000ea80000000800 */
[----:B------:R-:W3:Y:S01]  /*2ba0*/  LDS R24, [R27+0xc] ;  /* 0x00000c001b187984 */ /* 0x000ee20000000800 */
[----:B0-----:R-:W-:-:S04]  /*2bb0*/  FFMA R29, R0, R29, RZ ;  /* 0x0000001d001d7223 */ /* 0x001fc800000000ff */
[----:B-1----:R-:W-:-:S04]  /*2bc0*/  FFMA R26, R26, R25, R29 ;  /* 0x000000191a1a7223 */ /* 0x002fc8000000001d */
[----:B--2---:R-:W-:-:S04]  /*2bd0*/  FFMA R21, R21, R22, R26 ;  /* 0x0000001615157223 */ /* 0x004fc8000000001a */
[----:B---3--:R-:W-:Y:S01]  /*2be0*/  FFMA R24, R24, R19, R21 ;  /* 0x0000001318187223 */ /* 0x008fe20000000015 */
[----:B------:R-:W-:-:S03]  /*2bf0*/  LEA R19, R2, UR6, 0x2 ;  /* 0x0000000602137c11 */ /* 0x000fc6000f8e10ff */
        /* <DEDUP_REMOVED lines=19> */
.L_x_64:
[----:B------:R-:W-:Y:S05]  /*2d30*/  @!P4 BRA `(.L_x_61) ;  /* 0x00000000005cc947 */ /* 0x000fea0003800000 */
[----:B------:R-:W2:Y:S01]  /*2d40*/  LDCU UR5, c[0x0][0x388] ;  /* 0x00007100ff0577ac */ /* 0x000ea20008000800 */
[C---:B------:R-:W-:Y:S01]  /*2d50*/  IMAD R0, R17.reuse, 0x4, R4 ;  /* 0x0000000411007824 */ /* 0x040fe200078e0204 */
[----:B------:R-:W-:Y:S01]  /*2d60*/  LDS R19, [R20] ;  /* 0x0000000014137984 */ /* 0x000fe20000000800 */
[----:B------:R-:W-:-:S03]  /*2d70*/  LEA R23, R17, R16, 0x2 ;  /* 0x0000001011177211 */ /* 0x000fc600078e10ff */
[----:B------:R-:W-:Y:S01]  /*2d80*/  IADD3 R0, PT, PT, R0, 0x4, RZ ;  /* 0x0000000400007810 */ /* 0x000fe20007ffe0ff */
[----:B0-----:R-:W-:Y:S01]  /*2d90*/  LDS R18, [R20+0x4] ;  /* 0x0000040014127984 */ /* 0x001fe20000000800 */
[----:B------:R-:W-:-:S03]  /*2da0*/  LEA R24, R23, UR6, 0x2 ;  /* 0x0000000617187c11 */ /* 0x000fc6000f8e10ff */
[----:B------:R-:W-:Y:S04]  /*2db0*/  LDS R16, [R20+0x8] ;  /* 0x0000080014107984 */ /* 0x000fe80000000800 */
[----:B------:R-:W-:Y:S01]  /*2dc0*/  LDS R22, [R20+0xc] ;  /* 0x00000c0014167984 */ /* 0x000fe20000000800 */
[----:B--2---:R-:W-:-:S03]  /*2dd0*/  IMAD R0, R0, UR5, R9 ;  /* 0x0000000500007c24 */ /* 0x004fc6000f8e0209 */
[----:B------:R-:W-:Y:S02]  /*2de0*/  LDS R25, [R24+0x10] ;  /* 0x0000100018197984 */ /* 0x000fe40000000800 */
[----:B-1----:R-:W-:-:S05]  /*2df0*/  LEA R2, R0, UR6, 0x2 ;  /* 0x0000000600027c11 */ /* 0x002fca000f8e10ff */
[----:B------:R-:W0:Y:S04]  /*2e00*/  LDS R0, [R2] ;  /* 0x0000000002007984 */ /* 0x000e280000000800 */
[----:B------:R-:W1:Y:S04]  /*2e10*/  LDS R21, [R2+0x4] ;  /* 0x0000040002157984 */ /* 0x000e680000000800 */
[----:B------:R-:W2:Y:S04]  /*2e20*/  LDS R17, [R2+0x8] ;  /* 0x0000080002117984 */ /* 0x000ea80000000800 */
[----:B------:R-:W3:Y:S01]  /*2e30*/  LDS R23, [R2+0xc] ;  /* 0x00000c0002177984 */ /* 0x000ee20000000800 */
[----:B0-----:R-:W-:-:S04]  /*2e40*/  FFMA R0, R0, R19, RZ ;  /* 0x0000001300007223 */ /* 0x001fc800000000ff */
[----:B-1----:R-:W-:-:S04]  /*2e50*/  FFMA R0, R21, R18, R0 ;  /* 0x0000001215007223 */ /* 0x002fc80000000000 */
[----:B--2---:R-:W-:-:S04]  /*2e60*/  FFMA R0, R17, R16, R0 ;  /* 0x0000001011007223 */ /* 0x004fc80000000000 */
[----:B---3--:R-:W-:-:S04]  /*2e70*/  FFMA R0, R23, R22, R0 ;  /* 0x0000001617007223 */ /* 0x008fc80000000000 */
[----:B------:R-:W-:-:S05]  /*2e80*/  FADD R25, -R0, R25 ;  /* 0x0000001900197221 */ /* 0x000fca0000000100 */
[----:B------:R2:W-:Y:S01]  /*2e90*/  STS [R24+0x10], R25 ;  /* 0x0000101918007388 */ /* 0x0005e20000000800 */
[----:B------:R-:W-:Y:S06]  /*2ea0*/  BAR.SYNC.DEFER_BLOCKING 0x0 ;  /* 0x0000000000007b1d */ /* 0x000fec0000010000 */
.L_x_61:
[----:B------:R-:W-:Y:S01]  /*2eb0*/  VIADD R0, R15, 0x1 ;  /* 0x000000010f007836 */ /* 0x000fe20000000000 */
[----:B------:R-:W-:-:S04]  /*2ec0*/  IADD3 R14, PT, PT, R14, 0x1, RZ ;  /* 0x000000010e0e7810 */ /* 0x000fc80007ffe0ff */
[----:B------:R-:W-:-:S13]  /*2ed0*/  ISETP.NE.AND P3, PT, R0, R3, PT ;  /* 0x000000030000720c */ /* 0x000fda0003f65270 */
[----:B------:R-:W-:Y:S05]  /*2ee0*/  @P3 BRA `(.L_x_65) ;  /* 0xffffffec00543947 */ /* 0x000fea000383ffff */
.L_x_44:
[----:B------:R-:W-:Y:S02]  /*2ef0*/  ISETP.NE.AND P3, PT, R12, R3, PT ;  /* 0x000000030c00720c */ /* 0x000fe40003f65270 */
[----:B------:R-:W-:-:S11]  /*2f00*/  MOV R7, R12 ;  /* 0x0000000c00077202 */ /* 0x000fd60000000f00 */
[----:B------:R-:W-:Y:S05]  /*2f10*/  @P3 BRA `(.L_x_66) ;  /* 0xffffffdc00943947 */ /* 0x000fea000383ffff */
[----:B------:R-:W3:Y:S01]  /*2f20*/  S2UR UR4, SR_CTAID.X ;  /* 0x00000000000479c3 */ /* 0x000ee20000002500 */
[----:B------:R-:W3:Y:S01]  /*2f30*/  LDCU UR5, c[0x0][0x388] ;  /* 0x00007100ff0577ac */ /* 0x000ee20008000800 */
[C---:B0-----:R-:W-:Y:S01]  /*2f40*/  LOP3.LUT R0, R3.reuse, 0x7, RZ, 0xc0, !PT ;  /* 0x0000000703007812 */ /* 0x041fe200078ec0ff */
[----:B-1----:R-:W-:Y:S02]  /*2f50*/  VIADD R2, R3, 0xffffffff ;  /* 0xffffffff03027836 */ /* 0x002fe40000000000 */
[----:B------:R-:W-:Y:S01]  /*2f60*/  HFMA2 R8, -RZ, RZ, 0, 0 ;  /* 0x00000000ff087431 */ /* 0x000fe200000001ff */
[----:B------:R-:W-:Y:S02]  /*2f70*/  IADD3 R6, PT, PT, R0, -0x1, RZ ;  /* 0xffffffff00067810 */ /* 0x000fe40007ffe0ff */
[----:B------:R-:W-:Y:S02]  /*2f80*/  ISETP.GE.U32.AND P0, PT, R2, 0x7, PT ;  /* 0x000000070200780c */ /* 0x000fe40003f06070 */
[----:B------:R-:W-:-:S02]  /*2f90*/  ISETP.GE.U32.AND P1, PT, R6, 0x3, PT ;  /* 0x000000030600780c */ /* 0x000fc40003f26070 */
[C---:B------:R-:W-:Y:S02]  /*2fa0*/  LOP3.LUT R2, R3.reuse, 0x3, RZ, 0xc0, !PT ;  /* 0x0000000303027812 */ /* 0x040fe400078ec0ff */
[----:B------:R-:W-:Y:S01]  /*2fb0*/  LOP3.LUT R6, R3, 0x1ffffff8, RZ, 0xc0, !PT ;  /* 0x1ffffff803067812 */ /* 0x000fe200078ec0ff */
[----:B---3--:R-:W-:-:S12]  /*2fc0*/  UIMAD UR4, UR4, UR5, URZ ;  /* 0x00000005040472a4 */ /* 0x008fd8000f8e02ff */
.L_x_72:
[----:B0-----:R-:W0:Y:S01]  /*2fd0*/  LDC R7, c[0x0][0x388] ;  /* 0x0000e200ff077b82 */ /* 0x001e220000000800 */
[C---:B-1----:R-:W-:Y:S01]  /*2fe0*/  IMAD R9, R8.reuse, 0x4, R5 ;  /* 0x0000000408097824 */ /* 0x042fe200078e0205 */
[----:B------:R-:W-:Y:S02]  /*2ff0*/  IADD3 R8, PT, PT, R8, 0x1, RZ ;  /* 0x0000000108087810 */ /* 0x000fe40007ffe0ff */
[----:B------:R-:W-:Y:S02]  /*3000*/  MOV R18, RZ ;  /* 0x000000ff00127202 */ /* 0x000fe40000000f00 */
[----:B------:R-:W-:Y:S01]  /*3010*/  ISETP.NE.AND P2, PT, R8, R3, PT ;  /* 0x000000030800720c */ /* 0x000fe20003f45270 */
[----:B0-----:R-:W-:Y:S01]  /*3020*/  IMAD R9, R9, R7, R4 ;  /* 0x0000000709097224 */ /* 0x001fe200078e0204 */
[----:B---3--:R-:W-:Y:S11]  /*3030*/  @!P0 BRA `(.L_x_67) ;  /* 0x0000000000ac8947 */ /* 0x008ff60003800000 */
[----:B------:R-:W0:Y:S01]  /*3040*/  S2UR UR6, SR_CgaCtaId ;  /* 0x00000000000679c3 */ /* 0x000e220000008800 */
[----:B------:R-:W-:Y:S01]  /*3050*/  IMAD.MOV.U32 R20, RZ, RZ, RZ ;  /* 0x000000ffff147224 */ /* 0x000fe200078e00ff */
[----:B------:R-:W-:-:S06]  /*3060*/  UMOV UR5, 0x400 ;  /* 0x0000040000057882 */ /* 0x000fcc0000000000 */
[----:B------:R-:W1:Y:S01]  /*3070*/  LDC.64 R10, c[0x0][0x380] ;  /* 0x0000e000ff0a7b82 */ /* 0x000e620000000a00 */
[----:B0-----:R-:W-:-:S12]  /*3080*/  ULEA UR5, UR6, UR5, 0x18 ;  /* 0x0000000506057291 */ /* 0x001fd8000f8ec0ff */
.L_x_68:
[C---:B0-----:R-:W-:Y:S01]  /*3090*/  LEA R12, R20.reuse, R9, 0x2 ;  /* 0x00000009140c7211 */ /* 0x041fe200078e10ff */
[----:B------:R-:W-:-:S03]  /*30a0*/  VIADD R20, R20, 0x8 ;  /* 0x0000000814147836 */ /* 0x000fc60000000000 */
[----:B------:R-:W-:Y:S01]  /*30b0*/  LEA R13, R12, UR5, 0x2 ;  /* 0x000000050c0d7c11 */ /* 0x000fe2000f8e10ff */
[----:B------:R-:W-:Y:S01]  /*30c0*/  IMAD R17, R7, UR4, R12 ;  /* 0x0000000407117c24 */ /* 0x000fe2000f8e020c */
[----:B------:R-:W-:-:S03]  /*30d0*/  ISETP.NE.AND P3, PT, R20, R6, PT ;  /* 0x000000061400720c */ /* 0x000fc60003f65270 */
[----:B------:R-:W0:Y:S01]  /*30e0*/  LDS R16, [R13] ;  /* 0x000000000d107984 */ /* 0x000e220000000800 */
[C---:B------:R-:W-:Y:S01]  /*30f0*/  IADD3 R19, PT, PT, R17.reuse, 0x4, RZ ;  /* 0x0000000411137810 */ /* 0x040fe20007ffe0ff */
[C---:B------:R-:W-:Y:S01]  /*3100*/  VIADD R23, R17.reuse, 0x8 ;  /* 0x0000000811177836 */ /* 0x040fe20000000000 */
[C---:B------:R-:W-:Y:S01]  /*3110*/  IADD3 R12, PT, PT, R17.reuse, 0xc, RZ ;  /* 0x0000000c110c7810 */ /* 0x040fe20007ffe0ff */
[----:B------:R-:W3:Y:S01]  /*3120*/  LDS R28, [R13+0x10] ;  /* 0x000010000d1c7984 */ /* 0x000ee20000000800 */
[----:B-1----:R-:W-:-:S03]  /*3130*/  IMAD.WIDE.U32 R14, R17, 0x4, R10 ;  /* 0x00000004110e7825 */ /* 0x002fc600078e000a */
[----:B------:R-:W1:Y:S01]  /*3140*/  LDS R26, [R13+0x20] ;  /* 0x000020000d1a7984 */ /* 0x000e620000000800 */
[----:B------:R-:W-:-:S03]  /*3150*/  IMAD.WIDE.U32 R18, R19, 0x4, R10 ;  /* 0x0000000413127825 */ /* 0x000fc600078e000a */
[----:B--2---:R-:W2:Y:S01]  /*3160*/  LDS R24, [R13+0x30] ;  /* 0x000030000d187984 */ /* 0x004ea20000000800 */
[----:B------:R-:W-:-:S03]  /*3170*/  IMAD.WIDE.U32 R22, R23, 0x4, R10 ;  /* 0x0000000417167825 */ /* 0x000fc600078e000a */
[----:B------:R-:W4:Y:S04]  /*3180*/  LDS R29, [R13+0x40] ;  /* 0x000040000d1d7984 */ /* 0x000f280000000800 */
[----:B------:R-:W5:Y:S04]  /*3190*/  LDS R27, [R13+0x50] ;  /* 0x000050000d1b7984 */ /* 0x000f680000000800 */
[----:B------:R-:W5:Y:S04]  /*31a0*/  LDS R25, [R13+0x60] ;  /* 0x000060000d197984 */ /* 0x000f680000000800 */
[----:B------:R0:W5:Y:S02]  /*31b0*/  LDS R21, [R13+0x70] ;  /* 0x000070000d157984 */ /* 0x0001640000000800 */
[----:B0-----:R-:W-:-:S02]  /*31c0*/  IMAD.WIDE.U32 R12, R12, 0x4, R10 ;  /* 0x000000040c0c7825 */ /* 0x001fc400078e000a */
[----:B------:R0:W-:Y:S04]  /*31d0*/  STG.E desc[UR8][R14.64], R16 ;  /* 0x000000100e007986 */ /* 0x0001e8000c101908 */
[----:B---3--:R3:W-:Y:S04]  /*31e0*/  STG.E desc[UR8][R18.64], R28 ;  /* 0x0000001c12007986 */ /* 0x0087e8000c101908 */
[----:B-1----:R1:W-:Y:S01]  /*31f0*/  STG.E desc[UR8][R22.64], R26 ;  /* 0x0000001a16007986 */ /* 0x0023e2000c101908 */
[----:B0-----:R-:W-:-:S03]  /*3200*/  IADD3 R15, PT, PT, R17, 0x10, RZ ;  /* 0x00000010110f7810 */ /* 0x001fc60007ffe0ff */
[----:B--2---:R0:W-:Y:S01]  /*3210*/  STG.E desc[UR8][R12.64], R24 ;  /* 0x000000180c007986 */ /* 0x0041e2000c101908 */
[C---:B---3--:R-:W-:Y:S01]  /*3220*/  VIADD R19, R17.reuse, 0x14 ;  /* 0x0000001411137836 */ /* 0x048fe20000000000 */
[C---:B------:R-:W-:Y:S02]  /*3230*/  IADD3 R18, PT, PT, R17.reuse, 0x1c, RZ ;  /* 0x0000001c11127810 */ /* 0x040fe40007ffe0ff */
[----:B-1----:R-:W-:Y:S01]  /*3240*/  IADD3 R23, PT, PT, R17, 0x18, RZ ;  /* 0x0000001811177810 */ /* 0x002fe20007ffe0ff */
[----:B0-----:R-:W-:-:S04]  /*3250*/  IMAD.WIDE.U32 R12, R15, 0x4, R10 ;  /* 0x000000040f0c7825 */ /* 0x001fc800078e000a */
[--C-:B------:R-:W-:Y:S01]  /*3260*/  IMAD.WIDE.U32 R14, R19, 0x4, R10.reuse ;  /* 0x00000004130e7825 */ /* 0x100fe200078e000a */
[----:B----4-:R0:W-:Y:S03]  /*3270*/  STG.E desc[UR8][R12.64], R29 ;  /* 0x0000001d0c007986 */ /* 0x0101e6000c101908 */
[--C-:B------:R-:W-:Y:S01]  /*3280*/  IMAD.WIDE.U32 R16, R23, 0x4, R10.reuse ;  /* 0x0000000417107825 */ /* 0x100fe200078e000a */
[----:B-----5:R0:W-:Y:S03]  /*3290*/  STG.E desc[UR8][R14.64], R27 ;  /* 0x0000001b0e007986 */ /* 0x0201e6000c101908 */
[----:B------:R-:W-:Y:S01]  /*32a0*/  IMAD.WIDE.U32 R18, R18, 0x4, R10 ;  /* 0x0000000412127825 */ /* 0x000fe200078e000a */
[----:B------:R0:W-:Y:S04]  /*32b0*/  STG.E desc[UR8][R16.64], R25 ;  /* 0x0000001910007986 */ /* 0x0001e8000c101908 */
[----:B------:R0:W-:Y:S01]  /*32c0*/  STG.E desc[UR8][R18.64], R21 ;  /* 0x0000001512007986 */ /* 0x0001e2000c101908 */
[----:B------:R-:W-:Y:S05]  /*32d0*/  @P3 BRA `(.L_x_68) ;  /* 0xfffffffc006c3947 */ /* 0x000fea000383ffff */
[----:B0-----:R-:W-:-:S07]  /*32e0*/  MOV R18, R6 ;  /* 0x0000000600127202 */ /* 0x001fce0000000f00 */
.L_x_67:
[----:B------:R-:W-:-:S13]  /*32f0*/  ISETP.NE.AND P3, PT, R0, RZ, PT ;  /* 0x000000ff0000720c */ /* 0x000fda0003f65270 */
[----:B------:R-:W-:Y:S05]  /*3300*/  @!P3 BRA `(.L_x_69) ;  /* 0x0000000000dcb947 */ /* 0x000fea0003800000 */
[----:B------:R-:W-:Y:S01]  /*3310*/  ISETP.NE.AND P3, PT, R2, RZ, PT ;  /* 0x000000ff0200720c */ /* 0x000fe20003f65270 */
[----:B------:R-:W-:-:S12]  /*3320*/  @!P1 BRA `(.L_x_70) ;  /* 0x00000000005c9947 */ /* 0x000fd80003800000 */
[----:B------:R-:W0:Y:S01]  /*3330*/  S2UR UR6, SR_CgaCtaId ;  /* 0x00000000000679c3 */ /* 0x000e220000008800 */
[----:B------:R-:W-:Y:S01]  /*3340*/  UMOV UR5, 0x400 ;  /* 0x0000040000057882 */ /* 0x000fe20000000000 */
[C---:B------:R-:W-:Y:S01]  /*3350*/  LEA R10, R18.reuse, R9, 0x2 ;  /* 0x00000009120a7211 */ /* 0x040fe200078e10ff */
[----:B------:R-:W-:-:S04]  /*3360*/  VIADD R18, R18, 0x4 ;  /* 0x0000000412127836 */ /* 0x000fc80000000000 */
[----:B------:R-:W-:Y:S01]  /*3370*/  IMAD R11, R7, UR4, R10 ;  /* 0x00000004070b7c24 */ /* 0x000fe2000f8e020a */
[----:B------:R-:W1:Y:S03]  /*3380*/  LDC.64 R16, c[0x0][0x380] ;  /* 0x0000e000ff107b82 */ /* 0x000e660000000a00 */
[C---:B------:R-:W-:Y:S01]  /*3390*/  VIADD R13, R11.reuse, 0x4 ;  /* 0x000000040b0d7836 */ /* 0x040fe20000000000 */
[C---:B------:R-:W-:Y:S02]  /*33a0*/  IADD3 R15, PT, PT, R11.reuse, 0x8, RZ ;  /* 0x000000080b0f7810 */ /* 0x040fe40007ffe0ff */
[----:B------:R-:W-:Y:S01]  /*33b0*/  IADD3 R27, PT, PT, R11, 0xc, RZ ;  /* 0x0000000c0b1b7810 */ /* 0x000fe20007ffe0ff */
[----:B0-----:R-:W-:-:S06]  /*33c0*/  ULEA UR5, UR6, UR5, 0x18 ;  /* 0x0000000506057291 */ /* 0x001fcc000f8ec0ff */
[----:B------:R-:W-:Y:S01]  /*33d0*/  LEA R20, R10, UR5, 0x2 ;  /* 0x000000050a147c11 */ /* 0x000fe2000f8e10ff */
[----:B-1----:R-:W-:-:S04]  /*33e0*/  IMAD.WIDE.U32 R10, R11, 0x4, R16 ;  /* 0x000000040b0a7825 */ /* 0x002fc800078e0010 */
[----:B------:R-:W0:Y:S01]  /*33f0*/  LDS R23, [R20] ;  /* 0x0000000014177984 */ /* 0x000e220000000800 */
[----:B------:R-:W-:-:S03]  /*3400*/  IMAD.WIDE.U32 R12, R13, 0x4, R16 ;  /* 0x000000040d0c7825 */ /* 0x000fc600078e0010 */
[----:B------:R-:W1:Y:S01]  /*3410*/  LDS R21, [R20+0x10] ;  /* 0x0000100014157984 */ /* 0x000e620000000800 */
[----:B------:R-:W-:-:S03]  /*3420*/  IMAD.WIDE.U32 R14, R15, 0x4, R16 ;  /* 0x000000040f0e7825 */ /* 0x000fc600078e0010 */
[----:B------:R-:W3:Y:S01]  /*3430*/  LDS R19, [R20+0x20] ;  /* 0x0000200014137984 */ /* 0x000ee20000000800 */
[----:B------:R-:W-:-:S03]  /*3440*/  IMAD.WIDE.U32 R16, R27, 0x4, R16 ;  /* 0x000000041b107825 */ /* 0x000fc600078e0010 */
[----:B--2---:R-:W2:Y:S04]  /*3450*/  LDS R25, [R20+0x30] ;  /* 0x0000300014197984 */ /* 0x004ea80000000800 */
[----:B0-----:R0:W-:Y:S04]  /*3460*/  STG.E desc[UR8][R10.64], R23 ;  /* 0x000000170a007986 */ /* 0x0011e8000c101908 */
[----:B-1----:R0:W-:Y:S04]  /*3470*/  STG.E desc[UR8][R12.64], R21 ;  /* 0x000000150c007986 */ /* 0x0021e8000c101908 */
[----:B---3--:R0:W-:Y:S04]  /*3480*/  STG.E desc[UR8][R14.64], R19 ;  /* 0x000000130e007986 */ /* 0x0081e8000c101908 */
[----:B--2---:R0:W-:Y:S02]  /*3490*/  STG.E desc[UR8][R16.64], R25 ;  /* 0x0000001910007986 */ /* 0x0041e4000c101908 */
.L_x_70:
[----:B------:R-:W-:Y:S05]  /*34a0*/  @!P3 BRA `(.L_x_69) ;  /* 0x000000000074b947 */ /* 0x000fea0003800000 */
[----:B------:R-:W-:Y:S02]  /*34b0*/  ISETP.NE.AND P4, PT, R2, 0x1, PT ;  /* 0x000000010200780c */ /* 0x000fe40003f85270 */
[----:B------:R-:W-:-:S11]  /*34c0*/  LOP3.LUT P3, RZ, R3, 0x1, RZ, 0xc0, !PT ;  /* 0x0000000103ff7812 */ /* 0x000fd6000786c0ff */
[----:B------:R-:W-:Y:S05]  /*34d0*/  @!P4 BRA `(.L_x_71) ;  /* 0x00000000003cc947 */ /* 0x000fea0003800000 */
[----:B------:R-:W1:Y:S01]  /*34e0*/  S2UR UR6, SR_CgaCtaId ;  /* 0x00000000000679c3 */ /* 0x000e620000008800 */
[----:B------:R-:W-:Y:S01]  /*34f0*/  UMOV UR5, 0x400 ;  /* 0x0000040000057882 */ /* 0x000fe20000000000 */
[C---:B0-----:R-:W-:Y:S01]  /*3500*/  LEA R12, R18.reuse, R9, 0x2 ;  /* 0x00000009120c7211 */ /* 0x041fe200078e10ff */
[----:B------:R-:W-:-:S04]  /*3510*/  VIADD R18, R18, 0x2 ;  /* 0x0000000212127836 */ /* 0x000fc80000000000 */
[----:B------:R-:W-:Y:S01]  /*3520*/  IMAD R13, R7, UR4, R12 ;  /* 0x00000004070d7c24 */ /* 0x000fe2000f8e020c */
[----:B------:R-:W0:Y:S04]  /*3530*/  LDC.64 R10, c[0x0][0x380] ;  /* 0x0000e000ff0a7b82 */ /* 0x000e280000000a00 */
[----:B------:R-:W-:Y:S01]  /*3540*/  IADD3 R19, PT, PT, R13, 0x4, RZ ;  /* 0x000000040d137810 */ /* 0x000fe20007ffe0ff */
[----:B-1----:R-:W-:-:S06]  /*3550*/  ULEA UR5, UR6, UR5, 0x18 ;  /* 0x0000000506057291 */ /* 0x002fcc000f8ec0ff */
[----:B------:R-:W-:Y:S01]  /*3560*/  LEA R14, R12, UR5, 0x2 ;  /* 0x000000050c0e7c11 */ /* 0x000fe2000f8e10ff */
[----:B0-----:R-:W-:-:S04]  /*3570*/  IMAD.WIDE.U32 R12, R13, 0x4, R10 ;  /* 0x000000040d0c7825 */ /* 0x001fc800078e000a */
[----:B------:R-:W0:Y:S01]  /*3580*/  LDS R15, [R14] ;  /* 0x000000000e0f7984 */ /* 0x000e220000000800 */
[----:B------:R-:W-:-:S03]  /*3590*/  IMAD.WIDE.U32 R10, R19, 0x4, R10 ;  /* 0x00000004130a7825 */ /* 0x000fc600078e000a */
[----:B------:R-:W1:Y:S04]  /*35a0*/  LDS R17, [R14+0x10] ;  /* 0x000010000e117984 */ /* 0x000e680000000800 */
[----:B0-----:R3:W-:Y:S04]  /*35b0*/  STG.E desc[UR8][R12.64], R15 ;  /* 0x0000000f0c007986 */ /* 0x0017e8000c101908 */
[----:B-1----:R3:W-:Y:S02]  /*35c0*/  STG.E desc[UR8][R10.64], R17 ;  /* 0x000000110a007986 */ /* 0x0027e4000c101908 */
.L_x_71:
[----:B------:R-:W-:Y:S05]  /*35d0*/  @!P3 BRA `(.L_x_69) ;  /* 0x000000000028b947 */ /* 0x000fea0003800000 */
[----:B------:R-:W1:Y:S01]  /*35e0*/  S2UR UR6, SR_CgaCtaId ;  /* 0x00000000000679c3 */ /* 0x000e620000008800 */
[----:B------:R-:W-:Y:S01]  /*35f0*/  UMOV UR5, 0x400 ;  /* 0x0000040000057882 */ /* 0x000fe20000000000 */
[----:B0--3--:R-:W-:-:S05]  /*3600*/  LEA R12, R18, R9, 0x2 ;  /* 0x00000009120c7211 */ /* 0x009fca00078e10ff */
[----:B------:R-:W-:Y:S01]  /*3610*/  IMAD R7, R7, UR4, R12 ;  /* 0x0000000407077c24 */ /* 0x000fe2000f8e020c */
[----:B------:R-:W0:Y:S01]  /*3620*/  LDC.64 R10, c[0x0][0x380] ;  /* 0x0000e000ff0a7b82 */ /* 0x000e220000000a00 */
[----:B-1----:R-:W-:-:S06]  /*3630*/  ULEA UR5, UR6, UR5, 0x18 ;  /* 0x0000000506057291 */ /* 0x002fcc000f8ec0ff */
[----:B------:R-:W-:Y:S01]  /*3640*/  LEA R9, R12, UR5, 0x2 ;  /* 0x000000050c097c11 */ /* 0x000fe2000f8e10ff */
[----:B0-----:R-:W-:-:S05]  /*3650*/  IMAD.WIDE.U32 R10, R7, 0x4, R10 ;  /* 0x00000004070a7825 */ /* 0x001fca00078e000a */
[----:B------:R-:W0:Y:S04]  /*3660*/  LDS R9, [R9] ;  /* 0x0000000009097984 */ /* 0x000e280000000800 */
[----:B0-----:R1:W-:Y:S02]  /*3670*/  STG.E desc[UR8][R10.64], R9 ;  /* 0x000000090a007986 */ /* 0x0013e4000c101908 */
.L_x_69:
[----:B------:R-:W-:Y:S05]  /*3680*/  @P2 BRA `(.L_x_72) ;  /* 0xfffffff800502947 */ /* 0x000fea000383ffff */
.L_x_7:
[----:B------:R-:W-:Y:S06]  /*3690*/  BAR.SYNC.DEFER_BLOCKING 0x0 ;  /* 0x0000000000007b1d */ /* 0x000fec0000010000 */
[----:B------:R-:W-:Y:S05]  /*36a0*/  EXIT ;  /* 0x000000000000794d */ /* 0x000fea0003800000 */
        .weak           $__internal_0_$__cuda_sm20_sqrt_rn_f32_slowpath
        .type           $__internal_0_$__cuda_sm20_sqrt_rn_f32_slowpath,@function
        .size           $__internal_0_$__cuda_sm20_sqrt_rn_f32_slowpath,($__internal_1_$__cuda_sm3x_div_rn_noftz_f32_slowpath - $__internal_0_$__cuda_sm20_sqrt_rn_f32_slowpath)
$__internal_0_$__cuda_sm20_sqrt_rn_f32_slowpath:
[----:B------:R-:W-:-:S13]  /*36b0*/  LOP3.LUT P3, RZ, R0, 0x7fffffff, RZ, 0xc0, !PT ;  /* 0x7fffffff00ff7812 */ /* 0x000fda000786c0ff */
[----:B------:R-:W-:Y:S01]  /*36c0*/  @!P3 MOV R2, R0 ;  /* 0x000000000002b202 */ /* 0x000fe20000000f00 */
[----:B------:R-:W-:Y:S06]  /*36d0*/  @!P3 BRA `(.L_x_73) ;  /* 0x000000000040b947 */ /* 0x000fec0003800000 */
[----:B------:R-:W-:-:S13]  /*36e0*/  FSETP.GEU.FTZ.AND P3, PT, R0, RZ, PT ;  /* 0x000000ff0000720b */ /* 0x000fda0003f7e000 */
[----:B------:R-:W-:Y:S01]  /*36f0*/  @!P3 IMAD.MOV.U32 R2, RZ, RZ, 0x7fffffff ;  /* 0x7fffffffff02b424 */ /* 0x000fe200078e00ff */
[----:B------:R-:W-:Y:S06]  /*3700*/  @!P3 BRA `(.L_x_73) ;  /* 0x000000000034b947 */ /* 0x000fec0003800000 */
[----:B------:R-:W-:-:S13]  /*3710*/  FSETP.GTU.FTZ.AND P3, PT, |R0|, +INF , PT ;  /* 0x7f8000000000780b */ /* 0x000fda0003f7c200 */
[----:B------:R-:W-:Y:S01]  /*3720*/  @P3 FADD.FTZ R2, R0, 1 ;  /* 0x3f80000000023421 */ /* 0x000fe20000010000 */
[----:B------:R-:W-:Y:S06]  /*3730*/  @P3 BRA `(.L_x_73) ;  /* 0x0000000000283947 */ /* 0x000fec0003800000 */
[----:B------:R-:W-:-:S13]  /*3740*/  FSETP.NEU.FTZ.AND P3, PT, |R0|, +INF , PT ;  /* 0x7f8000000000780b */ /* 0x000fda0003f7d200 */
[----:B------:R-:W-:-:S04]  /*3750*/  @P3 FFMA R16, R0, 1.84467440737095516160e+19, RZ ;  /* 0x5f80000000103823 */ /* 0x000fc800000000ff */
[----:B------:R-:W0:Y:S02]  /*3760*/  @P3 MUFU.RSQ R17, R16 ;  /* 0x0000001000113308 */ /* 0x000e240000001400 */
[----:B0-----:R-:W-:Y:S01]  /*3770*/  @P3 FMUL.FTZ R19, R16, R17 ;  /* 0x0000001110133220 */ /* 0x001fe20000410000 */
[----:B------:R-:W-:-:S03]  /*3780*/  @P3 FMUL.FTZ R17, R17, 0.5 ;  /* 0x3f00000011113820 */ /* 0x000fc60000410000 */
[----:B------:R-:W-:-:S04]  /*3790*/  @P3 FADD.FTZ R2, -R19, -RZ ;  /* 0x800000ff13023221 */ /* 0x000fc80000010100 */
[----:B------:R-:W-:Y:S01]  /*37a0*/  @P3 FFMA R18, R19, R2, R16 ;  /* 0x0000000213123223 */ /* 0x000fe20000000010 */
[----:B------:R-:W-:-:S03]  /*37b0*/  @!P3 MOV R2, R0 ;  /* 0x000000000002b202 */ /* 0x000fc60000000f00 */
[----:B------:R-:W-:-:S04]  /*37c0*/  @P3 FFMA R17, R18, R17, R19 ;  /* 0x0000001112113223 */ /* 0x000fc80000000013 */
[----:B------:R-:W-:-:S07]  /*37d0*/  @P3 FMUL.FTZ R2, R17, 2.3283064365386962891e-10 ;  /* 0x2f80000011023820 */ /* 0x000fce0000410000 */
.L_x_73:
[----:B------:R-:W-:Y:S01]  /*37e0*/  MOV R16, R20 ;  /* 0x0000001400107202 */ /* 0x000fe20000000f00 */
[----:B------:R-:W-:-:S04]  /*37f0*/  IMAD.MOV.U32 R17, RZ, RZ, 0x0 ;  /* 0x00000000ff117424 */ /* 0x000fc800078e00ff */
[----:B------:R-:W-:Y:S05]  /*3800*/  RET.REL.NODEC R16 `(_Z27right_looking_launch_kernelPfi) ;  /* 0xffffffc410fc7950 */ /* 0x000fea0003c3ffff */
        .weak           $__internal_1_$__cuda_sm3x_div_rn_noftz_f32_slowpath
        .type           $__internal_1_$__cuda_sm3x_div_rn_noftz_f32_slowpath,@function
        .size           $__internal_1_$__cuda_sm3x_div_rn_noftz_f32_slowpath,(.L_x_87 - $__internal_1_$__cuda_sm3x_div_rn_noftz_f32_slowpath)
$__internal_1_$__cuda_sm3x_div_rn_noftz_f32_slowpath:
[----:B------:R-:W-:Y:S01]  /*3810*/  SHF.R.U32.HI R21, RZ, 0x17, R0 ;  /* 0x00000017ff157819 */ /* 0x000fe20000011600 */
[----:B------:R-:W-:Y:S01]  /*3820*/  BSSY.RECONVERGENT B0, `(.L_x_74) ;  /* 0x0000062000007945 */ /* 0x000fe20003800200 */
[----:B------:R-:W-:Y:S02]  /*3830*/  SHF.R.U32.HI R24, RZ, 0x17, R25 ;  /* 0x00000017ff187819 */ /* 0x000fe40000011619 */
[----:B------:R-:W-:Y:S02]  /*3840*/  LOP3.LUT R21, R21, 0xff, RZ, 0xc0, !PT ;  /* 0x000000ff15157812 */ /* 0x000fe400078ec0ff */
[----:B------:R-:W-:Y:S02]  /*3850*/  LOP3.LUT R24, R24, 0xff, RZ, 0xc0, !PT ;  /* 0x000000ff18187812 */ /* 0x000fe400078ec0ff */
[----:B------:R-:W-:Y:S02]  /*3860*/  IADD3 R23, PT, PT, R21, -0x1, RZ ;  /* 0xffffffff15177810 */ /* 0x000fe40007ffe0ff */
[----:B------:R-:W-:-:S02]  /*3870*/  IADD3 R26, PT, PT, R24, -0x1, RZ ;  /* 0xffffffff181a7810 */ /* 0x000fc40007ffe0ff */
[----:B------:R-:W-:-:S04]  /*3880*/  ISETP.GT.U32.AND P3, PT, R23, 0xfd, PT ;  /* 0x000000fd1700780c */ /* 0x000fc80003f64070 */
[----:B------:R-:W-:-:S13]  /*3890*/  ISETP.GT.U32.OR P3, PT, R26, 0xfd, P3 ;  /* 0x000000fd1a00780c */ /* 0x000fda0001f64470 */
[----:B------:R-:W-:Y:S01]  /*38a0*/  @!P3 IMAD.MOV.U32 R22, RZ, RZ, RZ ;  /* 0x000000ffff16b224 */ /* 0x000fe200078e00ff */
[----:B------:R-:W-:Y:S06]  /*38b0*/  @!P3 BRA `(.L_x_75) ;  /* 0x00000000005cb947 */ /* 0x000fec0003800000 */
[----:B------:R-:W-:Y:S02]  /*38c0*/  FSETP.GTU.FTZ.AND P3, PT, |R25|, +INF , PT ;  /* 0x7f8000001900780b */ /* 0x000fe40003f7c200 */
[----:B------:R-:W-:-:S04]  /*38d0*/  FSETP.GTU.FTZ.AND P4, PT, |R0|, +INF , PT ;  /* 0x7f8000000000780b */ /* 0x000fc80003f9c200 */
[----:B------:R-:W-:-:S13]  /*38e0*/  PLOP3.LUT P3, PT, P3, P4, PT, 0xf8, 0x8f ;  /* 0x00000000008f781c */ /* 0x000fda0001f69f70 */
[----:B------:R-:W-:Y:S05]  /*38f0*/  @P3 BRA `(.L_x_76) ;  /* 0x00000004004c3947 */ /* 0x000fea0003800000 */
[----:B------:R-:W-:-:S13]  /*3900*/  LOP3.LUT P3, RZ, R0, 0x7fffffff, R25, 0xc8, !PT ;  /* 0x7fffffff00ff7812 */ /* 0x000fda000786c819 */
[----:B------:R-:W-:Y:S05]  /*3910*/  @!P3 BRA `(.L_x_77) ;  /* 0x00000004003cb947 */ /* 0x000fea0003800000 */
[C---:B------:R-:W-:Y:S02]  /*3920*/  FSETP.NEU.FTZ.AND P5, PT, |R25|.reuse, +INF , PT ;  /* 0x7f8000001900780b */ /* 0x040fe40003fbd200 */
[----:B------:R-:W-:Y:S02]  /*3930*/  FSETP.NEU.FTZ.AND P4, PT, |R0|, +INF , PT ;  /* 0x7f8000000000780b */ /* 0x000fe40003f9d200 */
[----:B------:R-:W-:-:S11]  /*3940*/  FSETP.NEU.FTZ.AND P3, PT, |R25|, +INF , PT ;  /* 0x7f8000001900780b */ /* 0x000fd60003f7d200 */
[----:B------:R-:W-:Y:S05]  /*3950*/  @!P4 BRA !P5, `(.L_x_77) ;  /* 0x00000004002cc947 */ /* 0x000fea0006800000 */
[----:B------:R-:W-:-:S04]  /*3960*/  LOP3.LUT P5, RZ, R25, 0x7fffffff, RZ, 0xc0, !PT ;  /* 0x7fffffff19ff7812 */ /* 0x000fc800078ac0ff */
[----:B------:R-:W-:-:S13]  /*3970*/  PLOP3.LUT P5, PT, P4, P5, PT, 0x2f, 0xf2 ;  /* 0x0000000000f2781c */ /* 0x000fda00027aa577 */
[----:B------:R-:W-:Y:S05]  /*3980*/  @P5 BRA `(.L_x_78) ;  /* 0x0000000400185947 */ /* 0x000fea0003800000 */
[----:B------:R-:W-:-:S04]  /*3990*/  LOP3.LUT P4, RZ, R0, 0x7fffffff, RZ, 0xc0, !PT ;  /* 0x7fffffff00ff7812 */ /* 0x000fc8000788c0ff */
[----:B------:R-:W-:-:S13]  /*39a0*/  PLOP3.LUT P3, PT, P3, P4, PT, 0x2f, 0xf2 ;  /* 0x0000000000f2781c */ /* 0x000fda0001f68577 */
[----:B------:R-:W-:Y:S05]  /*39b0*/  @P3 BRA `(.L_x_79) ;  /* 0x0000000400003947 */ /* 0x000fea0003800000 */
[----:B------:R-:W-:Y:S02]  /*39c0*/  ISETP.GE.AND P3, PT, R26, RZ, PT ;  /* 0x000000ff1a00720c */ /* 0x000fe40003f66270 */
[----:B------:R-:W-:-:S11]  /*39d0*/  ISETP.GE.AND P4, PT, R23, RZ, PT ;  /* 0x000000ff1700720c */ /* 0x000fd60003f86270 */
[----:B------:R-:W-:Y:S01]  /*39e0*/  @P3 MOV R22, RZ ;  /* 0x000000ff00163202 */ /* 0x000fe20000000f00 */
[----:B------:R-:W-:Y:S01]  /*39f0*/  @!P3 FFMA R25, R25, 1.84467440737095516160e+19, RZ ;  /* 0x5f8000001919b823 */ /* 0x000fe200000000ff */
[----:B------:R-:W-:Y:S01]  /*3a00*/  @!P3 MOV R22, 0xffffffc0 ;  /* 0xffffffc00016b802 */ /* 0x000fe20000000f00 */
[----:B------:R-:W-:-:S04]  /*3a10*/  @!P4 FFMA R0, R0, 1.84467440737095516160e+19, RZ ;  /* 0x5f8000000000c823 */ /* 0x000fc800000000ff */
[----:B------:R-:W-:-:S07]  /*3a20*/  @!P4 VIADD R22, R22, 0x40 ;  /* 0x000000401616c836 */ /* 0x000fce0000000000 */
.L_x_75:
[----:B------:R-:W-:Y:S01]  /*3a30*/  LEA R23, R21, 0xc0800000, 0x17 ;  /* 0xc080000015177811 */ /* 0x000fe200078eb8ff */
[----:B------:R-:W-:Y:S01]  /*3a40*/  BSSY.RECONVERGENT B1, `(.L_x_80) ;  /* 0x0000036000017945 */ /* 0x000fe20003800200 */
[----:B------:R-:W-:Y:S02]  /*3a50*/  IADD3 R24, PT, PT, R24, -0x7f, RZ ;  /* 0xffffff8118187810 */ /* 0x000fe40007ffe0ff */
[----:B------:R-:W-:-:S03]  /*3a60*/  IADD3 R28, PT, PT, -R23, R0, RZ ;  /* 0x00000000171c7210 */ /* 0x000fc60007ffe1ff */
[----:B------:R-:W-:Y:S01]  /*3a70*/  IMAD R0, R24, -0x800000, R25 ;  /* 0xff80000018007824 */ /* 0x000fe200078e0219 */
[----:B------:R-:W0:Y:S01]  /*3a80*/  MUFU.RCP R26, R28 ;  /* 0x0000001c001a7308 */ /* 0x000e220000001000 */
[----:B------:R-:W-:-:S04]  /*3a90*/  FADD.FTZ R23, -R28, -RZ ;  /* 0x800000ff1c177221 */ /* 0x000fc80000010100 */
[----:B0-----:R-:W-:-:S04]  /*3aa0*/  FFMA R27, R26, R23, 1 ;  /* 0x3f8000001a1b7423 */ /* 0x001fc80000000017 */
[----:B------:R-:W-:-:S04]  /*3ab0*/  FFMA R27, R26, R27, R26 ;  /* 0x0000001b1a1b7223 */ /* 0x000fc8000000001a */
[----:B------:R-:W-:-:S04]  /*3ac0*/  FFMA R26, R0, R27, RZ ;  /* 0x0000001b001a7223 */ /* 0x000fc800000000ff */
[----:B------:R-:W-:-:S04]  /*3ad0*/  FFMA R25, R23, R26, R0 ;  /* 0x0000001a17197223 */ /* 0x000fc80000000000 */
[----:B------:R-:W-:Y:S01]  /*3ae0*/  FFMA R26, R27, R25, R26 ;  /* 0x000000191b1a7223 */ /* 0x000fe2000000001a */
[----:B------:R-:W-:-:S03]  /*3af0*/  IADD3 R25, PT, PT, R24, 0x7f, -R21 ;  /* 0x0000007f18197810 */ /* 0x000fc60007ffe815 */
[----:B------:R-:W-:Y:S02]  /*3b00*/  FFMA R23, R23, R26, R0 ;  /* 0x0000001a17177223 */ /* 0x000fe40000000000 */
[----:B------:R-:W-:Y:S02]  /*3b10*/  IMAD.IADD R25, R25, 0x1, R22 ;  /* 0x0000000119197824 */ /* 0x000fe400078e0216 */
[----:B------:R-:W-:-:S05]  /*3b20*/  FFMA R0, R27, R23, R26 ;  /* 0x000000171b007223 */ /* 0x000fca000000001a */
[----:B------:R-:W-:-:S04]  /*3b30*/  SHF.R.U32.HI R21, RZ, 0x17, R0 ;  /* 0x00000017ff157819 */ /* 0x000fc80000011600 */
[----:B------:R-:W-:-:S04]  /*3b40*/  LOP3.LUT R22, R21, 0xff, RZ, 0xc0, !PT ;  /* 0x000000ff15167812 */ /* 0x000fc800078ec0ff */
[----:B------:R-:W-:-:S04]  /*3b50*/  IADD3 R21, PT, PT, R22, R25, RZ ;  /* 0x0000001916157210 */ /* 0x000fc80007ffe0ff */
[----:B------:R-:W-:-:S04]  /*3b60*/  IADD3 R22, PT, PT, R21, -0x1, RZ ;  /* 0xffffffff15167810 */ /* 0x000fc80007ffe0ff */
[----:B------:R-:W-:-:S13]  /*3b70*/  ISETP.GE.U32.AND P3, PT, R22, 0xfe, PT ;  /* 0x000000fe1600780c */ /* 0x000fda0003f66070 */
[----:B------:R-:W-:Y:S05]  /*3b80*/  @!P3 BRA `(.L_x_81) ;  /* 0x000000000080b947 */ /* 0x000fea0003800000 */
[----:B------:R-:W-:-:S13]  /*3b90*/  ISETP.GT.AND P3, PT, R21, 0xfe, PT ;  /* 0x000000fe1500780c */ /* 0x000fda0003f64270 */
[----:B------:R-:W-:Y:S05]  /*3ba0*/  @P3 BRA `(.L_x_82) ;  /* 0x00000000006c3947 */ /* 0x000fea0003800000 */
[----:B------:R-:W-:-:S13]  /*3bb0*/  ISETP.GE.AND P3, PT, R21, 0x1, PT ;  /* 0x000000011500780c */ /* 0x000fda0003f66270 */
[----:B------:R-:W-:Y:S05]  /*3bc0*/  @P3 BRA `(.L_x_83) ;  /* 0x0000000000743947 */ /* 0x000fea0003800000 */
[----:B------:R-:W-:Y:S02]  /*3bd0*/  ISETP.GE.AND P3, PT, R21, -0x18, PT ;  /* 0xffffffe81500780c */ /* 0x000fe40003f66270 */
[----:B------:R-:W-:-:S11]  /*3be0*/  LOP3.LUT R0, R0, 0x80000000, RZ, 0xc0, !PT ;  /* 0x8000000000007812 */ /* 0x000fd600078ec0ff */
[----:B------:R-:W-:Y:S05]  /*3bf0*/  @!P3 BRA `(.L_x_83) ;  /* 0x000000000068b947 */ /* 0x000fea0003800000 */
[CCC-:B------:R-:W-:Y:S01]  /*3c00*/  FFMA.RZ R22, R27.reuse, R23.reuse, R26.reuse ;  /* 0x000000171b167223 */ /* 0x1c0fe2000000c01a */
[CCC-:B------:R-:W-:Y:S01]  /*3c10*/  FFMA.RP R24, R27.reuse, R23.reuse, R26.reuse ;  /* 0x000000171b187223 */ /* 0x1c0fe2000000801a */
[----:B------:R-:W-:Y:S01]  /*3c20*/  FFMA.RM R27, R27, R23, R26 ;  /* 0x000000171b1b7223 */ /* 0x000fe2000000401a */
[C---:B------:R-:W-:Y:S01]  /*3c30*/  VIADD R23, R21.reuse, 0x20 ;  /* 0x0000002015177836 */ /* 0x040fe20000000000 */
[C---:B------:R-:W-:Y:S02]  /*3c40*/  ISETP.NE.AND P3, PT, R21.reuse, RZ, PT ;  /* 0x000000ff1500720c */ /* 0x040fe40003f65270 */
[----:B------:R-:W-:Y:S02]  /*3c50*/  LOP3.LUT R22, R22, 0x7fffff, RZ, 0xc0, !PT ;  /* 0x007fffff16167812 */ /* 0x000fe400078ec0ff */
[----:B------:R-:W-:Y:S02]  /*3c60*/  ISETP.NE.AND P4, PT, R21, RZ, PT ;  /* 0x000000ff1500720c */ /* 0x000fe40003f85270 */
[----:B------:R-:W-:-:S02]  /*3c70*/  LOP3.LUT R26, R22, 0x800000, RZ, 0xfc, !PT ;  /* 0x00800000161a7812 */ /* 0x000fc400078efcff */
[----:B------:R-:W-:Y:S02]  /*3c80*/  IADD3 R22, PT, PT, -R21, RZ, RZ ;  /* 0x000000ff15167210 */ /* 0x000fe40007ffe1ff */
[----:B------:R-:W-:Y:S02]  /*3c90*/  SHF.L.U32 R23, R26, R23, RZ ;  /* 0x000000171a177219 */ /* 0x000fe400000006ff */
[----:B------:R-:W-:Y:S02]  /*3ca0*/  SEL R21, R22, RZ, P3 ;  /* 0x000000ff16157207 */ /* 0x000fe40001800000 */
[----:B------:R-:W-:Y:S02]  /*3cb0*/  FSETP.NEU.FTZ.AND P3, PT, R24, R27, PT ;  /* 0x0000001b1800720b */ /* 0x000fe40003f7d000 */
[----:B------:R-:W-:Y:S02]  /*3cc0*/  ISETP.NE.AND P4, PT, R23, RZ, P4 ;  /* 0x000000ff1700720c */ /* 0x000fe40002785270 */
[----:B------:R-:W-:-:S02]  /*3cd0*/  SHF.R.U32.HI R26, RZ, R21, R26 ;  /* 0x00000015ff1a7219 */ /* 0x000fc4000001161a */
[----:B------:R-:W-:Y:S02]  /*3ce0*/  PLOP3.LUT P3, PT, P3, P4, PT, 0xf8, 0x8f ;  /* 0x00000000008f781c */ /* 0x000fe40001f69f70 */
[----:B------:R-:W-:Y:S02]  /*3cf0*/  SHF.R.U32.HI R21, RZ, 0x1, R26 ;  /* 0x00000001ff157819 */ /* 0x000fe4000001161a */
[----:B------:R-:W-:-:S04]  /*3d00*/  SEL R22, RZ, 0x1, !P3 ;  /* 0x00000001ff167807 */ /* 0x000fc80005800000 */
[----:B------:R-:W-:-:S04]  /*3d10*/  LOP3.LUT R23, R22, 0x1, R21, 0xf8, !PT ;  /* 0x0000000116177812 */ /* 0x000fc800078ef815 */
[----:B------:R-:W-:-:S04]  /*3d20*/  LOP3.LUT R26, R23, R26, RZ, 0xc0, !PT ;  /* 0x0000001a171a7212 */ /* 0x000fc800078ec0ff */
[----:B------:R-:W-:-:S04]  /*3d30*/  IADD3 R21, PT, PT, R21, R26, RZ ;  /* 0x0000001a15157210 */ /* 0x000fc80007ffe0ff */
[----:B------:R-:W-:Y:S01]  /*3d40*/  LOP3.LUT R0, R21, R0, RZ, 0xfc, !PT ;  /* 0x0000000015007212 */ /* 0x000fe200078efcff */
[----:B------:R-:W-:Y:S06]  /*3d50*/  BRA `(.L_x_83) ;  /* 0x0000000000107947 */ /* 0x000fec0003800000 */
.L_x_82:
[----:B------:R-:W-:-:S04]  /*3d60*/  LOP3.LUT R0, R0, 0x80000000, RZ, 0xc0, !PT ;  /* 0x8000000000007812 */ /* 0x000fc800078ec0ff */
[----:B------:R-:W-:Y:S01]  /*3d70*/  LOP3.LUT R0, R0, 0x7f800000, RZ, 0xfc, !PT ;  /* 0x7f80000000007812 */ /* 0x000fe200078efcff */
[----:B------:R-:W-:Y:S06]  /*3d80*/  BRA `(.L_x_83) ;  /* 0x0000000000047947 */ /* 0x000fec0003800000 */
.L_x_81:
[----:B------:R-:W-:-:S07]  /*3d90*/  IMAD R0, R25, 0x800000, R0 ;  /* 0x0080000019007824 */ /* 0x000fce00078e0200 */
.L_x_83:
[----:B------:R-:W-:Y:S05]  /*3da0*/  BSYNC.RECONVERGENT B1 ;  /* 0x0000000000017941 */ /* 0x000fea0003800200 */
.L_x_80:
[----:B------:R-:W-:Y:S05]  /*3db0*/  BRA `(.L_x_84) ;  /* 0x0000000000207947 */ /* 0x000fea0003800000 */
.L_x_79:
[----:B------:R-:W-:-:S04]  /*3dc0*/  LOP3.LUT R0, R0, 0x80000000, R25, 0x48, !PT ;  /* 0x8000000000007812 */ /* 0x000fc800078e4819 */
[----:B------:R-:W-:Y:S01]  /*3dd0*/  LOP3.LUT R0, R0, 0x7f800000, RZ, 0xfc, !PT ;  /* 0x7f80000000007812 */ /* 0x000fe200078efcff */
[----:B------:R-:W-:Y:S06]  /*3de0*/  BRA `(.L_x_84) ;  /* 0x0000000000147947 */ /* 0x000fec0003800000 */
.L_x_78:
[----:B------:R-:W-:Y:S01]  /*3df0*/  LOP3.LUT R0, R0, 0x80000000, R25, 0x48, !PT ;  /* 0x8000000000007812 */ /* 0x000fe200078e4819 */
[----:B------:R-:W-:Y:S06]  /*3e00*/  BRA `(.L_x_84) ;  /* 0x00000000000c7947 */ /* 0x000fec0003800000 */
.L_x_77:
[----:B------:R-:W0:Y:S01]  /*3e10*/  MUFU.RSQ R0, -QNAN ;  /* 0xffc0000000007908 */ /* 0x000e220000001400 */
[----:B------:R-:W-:Y:S05]  /*3e20*/  BRA `(.L_x_84) ;  /* 0x0000000000047947 */ /* 0x000fea0003800000 */
.L_x_76:
[----:B------:R-:W-:-:S07]  /*3e30*/  FADD.FTZ R0, R25, R0 ;  /* 0x0000000019007221 */ /* 0x000fce0000010000 */
.L_x_84:
[----:B------:R-:W-:Y:S05]  /*3e40*/  BSYNC.RECONVERGENT B0 ;  /* 0x0000000000007941 */ /* 0x000fea0003800200 */
.L_x_74:
[----:B------:R-:W-:Y:S01]  /*3e50*/  HFMA2 R23, -RZ, RZ, 0, 0 ;  /* 0x00000000ff177431 */ /* 0x000fe200000001ff */
[----:B------:R-:W-:-:S04]  /*3e60*/  MOV R22, R2 ;  /* 0x0000000200167202 */ /* 0x000fc80000000f00 */
[----:B0-----:R-:W-:Y:S05]  /*3e70*/  RET.REL.NODEC R22 `(_Z27right_looking_launch_kernelPfi) ;  /* 0xffffffc016607950 */ /* 0x001fea0003c3ffff */
.L_x_85:
[----:B------:R-:W-:-:S00]  /*3e80*/  BRA `(.L_x_85) ;  /* 0xfffffffc00fc7947 */ /* 0x000fc0000383ffff */
[----:B------:R-:W-:-:S00]  /*3e90*/  NOP ;  /* 0x0000000000007918 */ /* 0x000fc00000000000 */
        /* <DEDUP_REMOVED lines=14> */
.L_x_87:


//--------------------- .nv.shared._Z27right_looking_launch_kernelPfi --------------------------
	.section	.nv.shared._Z27right_looking_launch_kernelPfi,"aw",@nobits
	.sectionflags	@""
	.align	16
	.zero		1024


//--------------------- .nv.shared.reserved.0     --------------------------
	.section	.nv.shared.reserved.0,"aw",@nobits
	.weak		__nv_reservedSMEM_offset_0_alias
	.size		__nv_reservedSMEM_offset_0_alias, 0, 64
	.other		__nv_reservedSMEM_offset_0_alias,@"STO_CUDA_RESERVED_SHARED STV_DEFAULT"
__nv_reservedSMEM_offset_0_alias:
	.zero		0
	.zero		64


//--------------------- .nv.constant0._Z27right_looking_launch_kernelPfi --------------------------
	.section	.nv.constant0._Z27right_looking_launch_kernelPfi,"a",@progbits
	.sectionflags	@""
	.align	4
.nv.constant0._Z27right_looking_launch_kernelPfi:
	.zero		908


//--------------------- SYMBOLS --------------------------

	.type		.nv.reservedSmem.offset0,@object
	.size		.nv.reservedSmem.offset0,0x4
	.type		.nv.reservedSmem.cap,@object
	.size		.nv.reservedSmem.cap,0x4
